	.target	sm_90a

	.elftype	@"ET_EXEC"


//--------------------- .note.nv.tkinfo           --------------------------
	.section	.note.nv.tkinfo,"",@"SHT_NOTE"
	.sectionflags	@"SHF_NOTE_NV_TKINFO"
	.tkinfo
        /*0018*/ 	.word	0x00000002
        /*0030*/ 	.string	""
        /*0030*/ 	.string	"ptxas"
        /*0030*/ 	.string	"Cuda compilation tools, release 13.0, V13.0.88"
        /*0030*/ 	.string	"Build cuda_13.0.r13.0/compiler.36424714_0"
        /*0030*/ 	.string	"-arch sm_90a -m 64 "



//--------------------- .note.nv.cuinfo           --------------------------
	.section	.note.nv.cuinfo,"",@"SHT_NOTE"
	.sectionflags	@"SHF_NOTE_NV_CUINFO"
        /*0018*/ 	.short	0x0002
        /*001a*/ 	.short	0x005a
        /*001c*/ 	.short	0x0082
	.zero		2


//--------------------- .nv.info                  --------------------------
	.section	.nv.info,"",@"SHT_CUDA_INFO"
	.align	4


	//----- nvinfo : EIATTR_REGCOUNT
	.align		4
        /*0000*/ 	.byte	0x04, 0x2f
        /*0002*/ 	.short	(.L_15 - .L_14)
	.align		4
.L_14:
        /*0004*/ 	.word	index@(_ZN7cutlass13device_kernelINS_4gemm6kernel13GemmUniversalIN4cute5tupleIJiiiiEEENS1_10collective13CollectiveMmaINS1_34MainloopSm90TmaGmmaWarpSpecializedILi13ENS5_IJNS4_1CILi1EEESB_SB_EEENS1_35KernelTmaWarpSpecializedCooperativeEEENS5_IJNSA_ILi512EEENSA_ILi8EEENSA_ILi32EEEEEEaNS5_IJlSB_lEEEaSJ_NS4_8TiledMMAINS4_8MMA_AtomIJNS4_4SM904GMMA25MMA_64x8x32_S32S8S8_SS_TNEEEENS4_6LayoutINS5_IJNSA_ILi2EEESB_SB_EEENS5_IJSB_NSA_ILi0EEEST_EEEEENS5_IJNS4_10UnderscoreESW_SW_EEEEENS4_13SM90_TMA_LOADENS4_14ComposedLayoutINS4_7SwizzleILi1ELi4ELi3EEENS4_18smem_ptr_flag_bitsILi8EEENSQ_INS5_IJSG_SH_EEENS5_IJSH_SB_EEEEEEEvNS4_8identityESZ_S18_vS19_EENS_8epilogue10collective6detail29Sm90TmaWarpSpecializedAdapterINS1C_15DefaultEpilogueIaSJ_SJ_NS1B_6thread17LinearCombinationIaLi1EiiLNS1G_9ScaleType4KindE0ELNS_15FloatRoundStyleE2EaEENS1_15EpilogueDefaultEEEEEvvEEEEvNT_6ParamsE)
        /*0008*/ 	.word	0x000000a8


	//----- nvinfo : EIATTR_FRAME_SIZE
	.align		4
.L_15:
        /*000c*/ 	.byte	0x04, 0x11
        /*000e*/ 	.short	(.L_17 - .L_16)
	.align		4
.L_16:
        /*0010*/ 	.word	index@(_ZN7cutlass13device_kernelINS_4gemm6kernel13GemmUniversalIN4cute5tupleIJiiiiEEENS1_10collective13CollectiveMmaINS1_34MainloopSm90TmaGmmaWarpSpecializedILi13ENS5_IJNS4_1CILi1EEESB_SB_EEENS1_35KernelTmaWarpSpecializedCooperativeEEENS5_IJNSA_ILi512EEENSA_ILi8EEENSA_ILi32EEEEEEaNS5_IJlSB_lEEEaSJ_NS4_8TiledMMAINS4_8MMA_AtomIJNS4_4SM904GMMA25MMA_64x8x32_S32S8S8_SS_TNEEEENS4_6LayoutINS5_IJNSA_ILi2EEESB_SB_EEENS5_IJSB_NSA_ILi0EEEST_EEEEENS5_IJNS4_10UnderscoreESW_SW_EEEEENS4_13SM90_TMA_LOADENS4_14ComposedLayoutINS4_7SwizzleILi1ELi4ELi3EEENS4_18smem_ptr_flag_bitsILi8EEENSQ_INS5_IJSG_SH_EEENS5_IJSH_SB_EEEEEEEvNS4_8identityESZ_S18_vS19_EENS_8epilogue10collective6detail29Sm90TmaWarpSpecializedAdapterINS1C_15DefaultEpilogueIaSJ_SJ_NS1B_6thread17LinearCombinationIaLi1EiiLNS1G_9ScaleType4KindE0ELNS_15FloatRoundStyleE2EaEENS1_15EpilogueDefaultEEEEEvvEEEEvNT_6ParamsE)
        /*0014*/ 	.word	0x00000000


	//----- nvinfo : EIATTR_MIN_STACK_SIZE
	.align		4
.L_17:
        /*0018*/ 	.byte	0x04, 0x12
        /*001a*/ 	.short	(.L_19 - .L_18)
	.align		4
.L_18:
        /*001c*/ 	.word	index@(_ZN7cutlass13device_kernelINS_4gemm6kernel13GemmUniversalIN4cute5tupleIJiiiiEEENS1_10collective13CollectiveMmaINS1_34MainloopSm90TmaGmmaWarpSpecializedILi13ENS5_IJNS4_1CILi1EEESB_SB_EEENS1_35KernelTmaWarpSpecializedCooperativeEEENS5_IJNSA_ILi512EEENSA_ILi8EEENSA_ILi32EEEEEEaNS5_IJlSB_lEEEaSJ_NS4_8TiledMMAINS4_8MMA_AtomIJNS4_4SM904GMMA25MMA_64x8x32_S32S8S8_SS_TNEEEENS4_6LayoutINS5_IJNSA_ILi2EEESB_SB_EEENS5_IJSB_NSA_ILi0EEEST_EEEEENS5_IJNS4_10UnderscoreESW_SW_EEEEENS4_13SM90_TMA_LOADENS4_14ComposedLayoutINS4_7SwizzleILi1ELi4ELi3EEENS4_18smem_ptr_flag_bitsILi8EEENSQ_INS5_IJSG_SH_EEENS5_IJSH_SB_EEEEEEEvNS4_8identityESZ_S18_vS19_EENS_8epilogue10collective6detail29Sm90TmaWarpSpecializedAdapterINS1C_15DefaultEpilogueIaSJ_SJ_NS1B_6thread17LinearCombinationIaLi1EiiLNS1G_9ScaleType4KindE0ELNS_15FloatRoundStyleE2EaEENS1_15EpilogueDefaultEEEEEvvEEEEvNT_6ParamsE)
        /*0020*/ 	.word	0x00000000
.L_19:


//--------------------- .nv.compat                --------------------------
	.section	.nv.compat,"",@"SHT_CUDA_COMPAT_INFO"
	.align	4
        /*0000*/ 	.byte	0x02, 0x09, 0x01, 0x00, 0x02, 0x02, 0x04, 0x00, 0x02, 0x05, 0x05, 0x00, 0x03, 0x07, 0x01, 0x01
        /*0010*/ 	.byte	0x02, 0x03, 0x01, 0x00, 0x02, 0x06, 0x01, 0x00, 0x04, 0x0b, 0x08, 0x00, 0x00, 0x00, 0x00, 0x00
        /*0020*/ 	.byte	0x00, 0x00, 0x00, 0x00


//--------------------- .nv.info._ZN7cutlass13device_kernelINS_4gemm6kernel13GemmUniversalIN4cute5tupleIJiiiiEEENS1_10collective13CollectiveMmaINS1_34MainloopSm90TmaGmmaWarpSpecializedILi13ENS5_IJNS4_1CILi1EEESB_SB_EEENS1_35KernelTmaWarpSpecializedCooperativeEEENS5_IJNSA_ILi512EEENSA_ILi8EEENSA_ILi32EEEEEEaNS5_IJlSB_lEEEaSJ_NS4_8TiledMMAINS4_8MMA_AtomIJNS4_4SM904GMMA25MMA_64x8x32_S32S8S8_SS_TNEEEENS4_6LayoutINS5_IJNSA_ILi2EEESB_SB_EEENS5_IJSB_NSA_ILi0EEEST_EEEEENS5_IJNS4_10UnderscoreESW_SW_EEEEENS4_13SM90_TMA_LOADENS4_14ComposedLayoutINS4_7SwizzleILi1ELi4ELi3EEENS4_18smem_ptr_flag_bitsILi8EEENSQ_INS5_IJSG_SH_EEENS5_IJSH_SB_EEEEEEEvNS4_8identityESZ_S18_vS19_EENS_8epilogue10collective6detail29Sm90TmaWarpSpecializedAdapterINS1C_15DefaultEpilogueIaSJ_SJ_NS1B_6thread17LinearCombinationIaLi1EiiLNS1G_9ScaleType4KindE0ELNS_15FloatRoundStyleE2EaEENS1_15EpilogueDefaultEEEEEvvEEEEvNT_6ParamsE --------------------------
	.section	.nv.info._ZN7cutlass13device_kernelINS_4gemm6kernel13GemmUniversalIN4cute5tupleIJiiiiEEENS1_10collective13CollectiveMmaINS1_34MainloopSm90TmaGmmaWarpSpecializedILi13ENS5_IJNS4_1CILi1EEESB_SB_EEENS1_35KernelTmaWarpSpecializedCooperativeEEENS5_IJNSA_ILi512EEENSA_ILi8EEENSA_ILi32EEEEEEaNS5_IJlSB_lEEEaSJ_NS4_8TiledMMAINS4_8MMA_AtomIJNS4_4SM904GMMA25MMA_64x8x32_S32S8S8_SS_TNEEEENS4_6LayoutINS5_IJNSA_ILi2EEESB_SB_EEENS5_IJSB_NSA_ILi0EEEST_EEEEENS5_IJNS4_10UnderscoreESW_SW_EEEEENS4_13SM90_TMA_LOADENS4_14ComposedLayoutINS4_7SwizzleILi1ELi4ELi3EEENS4_18smem_ptr_flag_bitsILi8EEENSQ_INS5_IJSG_SH_EEENS5_IJSH_SB_EEEEEEEvNS4_8identityESZ_S18_vS19_EENS_8epilogue10collective6detail29Sm90TmaWarpSpecializedAdapterINS1C_15DefaultEpilogueIaSJ_SJ_NS1B_6thread17LinearCombinationIaLi1EiiLNS1G_9ScaleType4KindE0ELNS_15FloatRoundStyleE2EaEENS1_15EpilogueDefaultEEEEEvvEEEEvNT_6ParamsE,"",@"SHT_CUDA_INFO"
	.sectionflags	@""
	.align	4


	//----- nvinfo : EIATTR_CUDA_API_VERSION
	.align		4
        /*0000*/ 	.byte	0x04, 0x37
        /*0002*/ 	.short	(.L_21 - .L_20)
.L_20:
        /*0004*/ 	.word	0x00000082


	//----- nvinfo : EIATTR_KPARAM_INFO
	.align		4
.L_21:
        /*0008*/ 	.byte	0x04, 0x17
        /*000a*/ 	.short	(.L_23 - .L_22)
.L_22:
        /*000c*/ 	.word	0x00000000
        /*0010*/ 	.short	0x0000
        /*0012*/ 	.short	0x0070
        /*0014*/ 	.byte	0x00, 0xf0, 0x01, 0x10


	//----- nvinfo : EIATTR_SPARSE_MMA_MASK
	.align		4
.L_23:
        /*0018*/ 	.byte	0x03, 0x50
        /*001a*/ 	.short	0x0000


	//----- nvinfo : EIATTR_MAXREG_COUNT
	.align		4
        /*001c*/ 	.byte	0x03, 0x1b
        /*001e*/ 	.short	0x00a8


	//----- nvinfo : EIATTR_NUM_BARRIERS
	.align		4
        /*0020*/ 	.byte	0x02, 0x4c
        /*0022*/ 	.byte	0x01
	.zero		1


	//----- nvinfo : EIATTR_EXTERNS
	.align		4
        /*0024*/ 	.byte	0x04, 0x0f
        /*0026*/ 	.short	(.L_25 - .L_24)


	//   ....[0]....
	.align		4
.L_24:
        /*0028*/ 	.word	index@(__assertfail)


	//----- nvinfo : EIATTR_MERCURY_ISA_VERSION
	.align		4
.L_25:
        /*002c*/ 	.byte	0x03, 0x5f
        /*002e*/ 	.short	0x0101


	//----- nvinfo : EIATTR_INT_WARP_WIDE_INSTR_OFFSETS
	.align		4
        /*0030*/ 	.byte	0x04, 0x31
        /*0032*/ 	.short	(.L_27 - .L_26)


	//   ....[0]....
.L_26:
        /*0034*/ 	.word	0x00000500


	//   ....[1]....
        /*0038*/ 	.word	0x00000510


	//   ....[2]....
        /*003c*/ 	.word	0x00000630


	//----- nvinfo : EIATTR_COOP_GROUP_MASK_REGIDS
	.align		4
.L_27:
        /*0040*/ 	.byte	0x04, 0x29
        /*0042*/ 	.short	(.L_29 - .L_28)


	//   ....[0]....
.L_28:
        /*0044*/ 	.word	0xffffffff


	//   ....[1]....
        /*0048*/ 	.word	0xffffffff


	//   ....[2]....
        /*004c*/ 	.word	0xffffffff


	//   ....[3]....
        /*0050*/ 	.word	0xffffffff


	//   ....[4]....
        /*0054*/ 	.word	0xffffffff


	//----- nvinfo : EIATTR_COOP_GROUP_INSTR_OFFSETS
	.align		4
.L_29:
        /*0058*/ 	.byte	0x04, 0x28
        /*005a*/ 	.short	(.L_31 - .L_30)


	//   ....[0]....
.L_30:
        /*005c*/ 	.word	0x00000060


	//   ....[1]....
        /*0060*/ 	.word	0x00000070


	//   ....[2]....
        /*0064*/ 	.word	0x00000130


	//   ....[3]....
        /*0068*/ 	.word	0x00000410


	//   ....[4]....
        /*006c*/ 	.word	0x00001290


	//----- nvinfo : EIATTR_REG_RECONFIG
	.align		4
.L_31:
        /*0070*/ 	.byte	0x01, 0x54
	.zero		2


	//----- nvinfo : EIATTR_SYSCALL_OFFSETS
	.align		4
        /*0074*/ 	.byte	0x04, 0x46
        /*0076*/ 	.short	(.L_33 - .L_32)


	//   ....[0]....
.L_32:
        /*0078*/ 	.word	0x00001480


	//----- nvinfo : EIATTR_MBARRIER_INSTR_OFFSETS
	.align		4
.L_33:
        /*007c*/ 	.byte	0x04, 0x39
        /*007e*/ 	.short	(.L_35 - .L_34)


	//   ....[0]....
.L_34:
        /*0080*/ 	.word	0x00000250
        /*0084*/ 	.word	0x000000ff
        /*0088*/ 	.word	0x00000000
        /*008c*/ 	.short	0x0100
        /*008e*/ 	.byte	0x08
	.zero		1


	//   ....[1]....
        /*0090*/ 	.word	0x00000260
        /*0094*/ 	.word	0x000000ff
        /*0098*/ 	.word	0x00000068
        /*009c*/ 	.short	0x0100
        /*009e*/ 	.byte	0x08
	.zero		1


	//   ....[2]....
        /*00a0*/ 	.word	0x00000270
        /*00a4*/ 	.word	0x000000ff
        /*00a8*/ 	.word	0x00000008
        /*00ac*/ 	.short	0x0100
        /*00ae*/ 	.byte	0x08
	.zero		1


	//   ....[3]....
        /*00b0*/ 	.word	0x00000280
        /*00b4*/ 	.word	0x000000ff
        /*00b8*/ 	.word	0x00000070
        /*00bc*/ 	.short	0x0100
        /*00be*/ 	.byte	0x08
	.zero		1


	//   ....[4]....
        /*00c0*/ 	.word	0x00000290
        /*00c4*/ 	.word	0x000000ff
        /*00c8*/ 	.word	0x00000010
        /*00cc*/ 	.short	0x0100
        /*00ce*/ 	.byte	0x08
	.zero		1


	//   ....[5]....
        /*00d0*/ 	.word	0x000002a0
        /*00d4*/ 	.word	0x000000ff
        /*00d8*/ 	.word	0x00000078
        /*00dc*/ 	.short	0x0100
        /*00de*/ 	.byte	0x08
	.zero		1


	//   ....[6]....
        /*00e0*/ 	.word	0x000002b0
        /*00e4*/ 	.word	0x000000ff
        /*00e8*/ 	.word	0x00000018
        /*00ec*/ 	.short	0x0100
        /*00ee*/ 	.byte	0x08
	.zero		1


	//   ....[7]....
        /*00f0*/ 	.word	0x000002c0
        /*00f4*/ 	.word	0x000000ff
        /*00f8*/ 	.word	0x00000080
        /*00fc*/ 	.short	0x0100
        /*00fe*/ 	.byte	0x08
	.zero		1


	//   ....[8]....
        /*0100*/ 	.word	0x000002d0
        /*0104*/ 	.word	0x000000ff
        /*0108*/ 	.word	0x00000020
        /*010c*/ 	.short	0x0100
        /*010e*/ 	.byte	0x08
	.zero		1


	//   ....[9]....
        /*0110*/ 	.word	0x000002e0
        /*0114*/ 	.word	0x000000ff
        /*0118*/ 	.word	0x00000088
        /*011c*/ 	.short	0x0100
        /*011e*/ 	.byte	0x08
	.zero		1


	//   ....[10]....
        /*0120*/ 	.word	0x000002f0
        /*0124*/ 	.word	0x000000ff
        /*0128*/ 	.word	0x00000028
        /*012c*/ 	.short	0x0100
        /*012e*/ 	.byte	0x08
	.zero		1


	//   ....[11]....
        /*0130*/ 	.word	0x00000300
        /*0134*/ 	.word	0x000000ff
        /*0138*/ 	.word	0x00000090
        /*013c*/ 	.short	0x0100
        /*013e*/ 	.byte	0x08
	.zero		1


	//   ....[12]....
        /*0140*/ 	.word	0x00000310
        /*0144*/ 	.word	0x000000ff
        /*0148*/ 	.word	0x00000030
        /*014c*/ 	.short	0x0100
        /*014e*/ 	.byte	0x08
	.zero		1


	//   ....[13]....
        /*0150*/ 	.word	0x00000320
        /*0154*/ 	.word	0x000000ff
        /*0158*/ 	.word	0x00000098
        /*015c*/ 	.short	0x0100
        /*015e*/ 	.byte	0x08
	.zero		1


	//   ....[14]....
        /*0160*/ 	.word	0x00000330
        /*0164*/ 	.word	0x000000ff
        /*0168*/ 	.word	0x00000038
        /*016c*/ 	.short	0x0100
        /*016e*/ 	.byte	0x08
	.zero		1


	//   ....[15]....
        /*0170*/ 	.word	0x00000340
        /*0174*/ 	.word	0x000000ff
        /*0178*/ 	.word	0x000000a0
        /*017c*/ 	.short	0x0100
        /*017e*/ 	.byte	0x08
	.zero		1


	//   ....[16]....
        /*0180*/ 	.word	0x00000350
        /*0184*/ 	.word	0x000000ff
        /*0188*/ 	.word	0x00000040
        /*018c*/ 	.short	0x0100
        /*018e*/ 	.byte	0x08
	.zero		1


	//   ....[17]....
        /*0190*/ 	.word	0x00000360
        /*0194*/ 	.word	0x000000ff
        /*0198*/ 	.word	0x000000a8
        /*019c*/ 	.short	0x0100
        /*019e*/ 	.byte	0x08
	.zero		1


	//   ....[18]....
        /*01a0*/ 	.word	0x00000370
        /*01a4*/ 	.word	0x000000ff
        /*01a8*/ 	.word	0x00000048
        /*01ac*/ 	.short	0x0100
        /*01ae*/ 	.byte	0x08
	.zero		1


	//   ....[19]....
        /*01b0*/ 	.word	0x00000380
        /*01b4*/ 	.word	0x000000ff
        /*01b8*/ 	.word	0x000000b0
        /*01bc*/ 	.short	0x0100
        /*01be*/ 	.byte	0x08
	.zero		1


	//   ....[20]....
        /*01c0*/ 	.word	0x00000390
        /*01c4*/ 	.word	0x000000ff
        /*01c8*/ 	.word	0x00000050
        /*01cc*/ 	.short	0x0100
        /*01ce*/ 	.byte	0x08
	.zero		1


	//   ....[21]....
        /*01d0*/ 	.word	0x000003a0
        /*01d4*/ 	.word	0x000000ff
        /*01d8*/ 	.word	0x000000b8
        /*01dc*/ 	.short	0x0100
        /*01de*/ 	.byte	0x08
	.zero		1


	//   ....[22]....
        /*01e0*/ 	.word	0x000003b0
        /*01e4*/ 	.word	0x000000ff
        /*01e8*/ 	.word	0x00000058
        /*01ec*/ 	.short	0x0100
        /*01ee*/ 	.byte	0x08
	.zero		1


	//   ....[23]....
        /*01f0*/ 	.word	0x000003c0
        /*01f4*/ 	.word	0x000000ff
        /*01f8*/ 	.word	0x000000c0
        /*01fc*/ 	.short	0x0100
        /*01fe*/ 	.byte	0x08
	.zero		1


	//   ....[24]....
        /*0200*/ 	.word	0x000003d0
        /*0204*/ 	.word	0x000000ff
        /*0208*/ 	.word	0x00000060
        /*020c*/ 	.short	0x0100
        /*020e*/ 	.byte	0x08
	.zero		1


	//   ....[25]....
        /*0210*/ 	.word	0x000003e0
        /*0214*/ 	.word	0x000000ff
        /*0218*/ 	.word	0x000000c8
        /*021c*/ 	.short	0x0100
        /*021e*/ 	.byte	0x08
	.zero		1


	//   ....[26]....
        /*0220*/ 	.word	0x000006b0
        /*0224*/ 	.word	0x000000ff
        /*0228*/ 	.word	0x000000e0
        /*022c*/ 	.short	0x0100
        /*022e*/ 	.byte	0x08
	.zero		1


	//   ....[27]....
        /*0230*/ 	.word	0x00000710
        /*0234*/ 	.word	0x000000ff
        /*0238*/ 	.word	0x000000e8
        /*023c*/ 	.short	0x0100
        /*023e*/ 	.byte	0x08
	.zero		1


	//   ....[28]....
        /*0240*/ 	.word	0x00001500
        /*0244*/ 	.word	0x00000000
        /*0248*/ 	.word	0x00000000
        /*024c*/ 	.short	0x010a
        /*024e*/ 	.byte	0x3f
	.zero		1


	//   ....[29]....
        /*0250*/ 	.word	0x00001540
        /*0254*/ 	.word	0x00000000
        /*0258*/ 	.word	0x00000000
        /*025c*/ 	.short	0x010a
        /*025e*/ 	.byte	0x3f
	.zero		1


	//   ....[30]....
        /*0260*/ 	.word	0x000018d0
        /*0264*/ 	.word	0x00000003
        /*0268*/ 	.word	0x00000000
        /*026c*/ 	.short	0x010a
        /*026e*/ 	.byte	0x3f
	.zero		1


	//   ....[31]....
        /*0270*/ 	.word	0x00001910
        /*0274*/ 	.word	0x00000003
        /*0278*/ 	.word	0x00000000
        /*027c*/ 	.short	0x010a
        /*027e*/ 	.byte	0x3f
	.zero		1


	//   ....[32]....
        /*0280*/ 	.word	0x00001b20
        /*0284*/ 	.word	0x00000003
        /*0288*/ 	.word	0x00000000
        /*028c*/ 	.short	0x0101
        /*028e*/ 	.byte	0x3f
	.zero		1


	//   ....[33]....
        /*0290*/ 	.word	0x00001ce0
        /*0294*/ 	.word	0x00000000
        /*0298*/ 	.word	0x00000000
        /*029c*/ 	.short	0x0101
        /*029e*/ 	.byte	0x3f
	.zero		1


	//   ....[34]....
        /*02a0*/ 	.word	0x00004240
        /*02a4*/ 	.word	0x0000000e
        /*02a8*/ 	.word	0x00000068
        /*02ac*/ 	.short	0x010a
        /*02ae*/ 	.byte	0x3f
	.zero		1


	//   ....[35]....
        /*02b0*/ 	.word	0x000045d0
        /*02b4*/ 	.word	0x00000005
        /*02b8*/ 	.word	0x000000e8
        /*02bc*/ 	.short	0x0101
        /*02be*/ 	.byte	0x3f
	.zero		1


	//   ....[36]....
        /*02c0*/ 	.word	0x00004d30
        /*02c4*/ 	.word	0x00000007
        /*02c8*/ 	.word	0x00000000
        /*02cc*/ 	.short	0x010a
        /*02ce*/ 	.byte	0x3f
	.zero		1


	//   ....[37]....
        /*02d0*/ 	.word	0x00004db0
        /*02d4*/ 	.word	0x00000008
        /*02d8*/ 	.word	0x00000000
        /*02dc*/ 	.short	0x010a
        /*02de*/ 	.byte	0x3f
	.zero		1


	//   ....[38]....
        /*02e0*/ 	.word	0x00004e40
        /*02e4*/ 	.word	0x00000009
        /*02e8*/ 	.word	0x00000000
        /*02ec*/ 	.short	0x010a
        /*02ee*/ 	.byte	0x3f
	.zero		1


	//   ....[39]....
        /*02f0*/ 	.word	0x00004ed0
        /*02f4*/ 	.word	0x00000008
        /*02f8*/ 	.word	0x00000000
        /*02fc*/ 	.short	0x010a
        /*02fe*/ 	.byte	0x3f
	.zero		1


	//   ....[40]....
        /*0300*/ 	.word	0x00004f60
        /*0304*/ 	.word	0x00000009
        /*0308*/ 	.word	0x00000000
        /*030c*/ 	.short	0x010a
        /*030e*/ 	.byte	0x3f
	.zero		1


	//   ....[41]....
        /*0310*/ 	.word	0x00004ff0
        /*0314*/ 	.word	0x00000008
        /*0318*/ 	.word	0x00000000
        /*031c*/ 	.short	0x010a
        /*031e*/ 	.byte	0x3f
	.zero		1


	//   ....[42]....
        /*0320*/ 	.word	0x00005080
        /*0324*/ 	.word	0x00000009
        /*0328*/ 	.word	0x00000000
        /*032c*/ 	.short	0x010a
        /*032e*/ 	.byte	0x3f
	.zero		1


	//   ....[43]....
        /*0330*/ 	.word	0x00005110
        /*0334*/ 	.word	0x00000008
        /*0338*/ 	.word	0x00000000
        /*033c*/ 	.short	0x010a
        /*033e*/ 	.byte	0x3f
	.zero		1


	//   ....[44]....
        /*0340*/ 	.word	0x000051a0
        /*0344*/ 	.word	0x00000009
        /*0348*/ 	.word	0x00000000
        /*034c*/ 	.short	0x010a
        /*034e*/ 	.byte	0x3f
	.zero		1


	//   ....[45]....
        /*0350*/ 	.word	0x00005230
        /*0354*/ 	.word	0x00000008
        /*0358*/ 	.word	0x00000000
        /*035c*/ 	.short	0x010a
        /*035e*/ 	.byte	0x3f
	.zero		1


	//   ....[46]....
        /*0360*/ 	.word	0x000052c0
        /*0364*/ 	.word	0x00000009
        /*0368*/ 	.word	0x00000000
        /*036c*/ 	.short	0x010a
        /*036e*/ 	.byte	0x3f
	.zero		1


	//   ....[47]....
        /*0370*/ 	.word	0x00005350
        /*0374*/ 	.word	0x00000006
        /*0378*/ 	.word	0x00000000
        /*037c*/ 	.short	0x010a
        /*037e*/ 	.byte	0x3f
	.zero		1


	//   ....[48]....
        /*0380*/ 	.word	0x000053e0
        /*0384*/ 	.word	0x00000003
        /*0388*/ 	.word	0x00000000
        /*038c*/ 	.short	0x010a
        /*038e*/ 	.byte	0x3f
	.zero		1


	//   ....[49]....
        /*0390*/ 	.word	0x00005440
        /*0394*/ 	.word	0x00000000
        /*0398*/ 	.word	0x00000000
        /*039c*/ 	.short	0x010a
        /*039e*/ 	.byte	0x3f
	.zero		1


	//   ....[50]....
        /*03a0*/ 	.word	0x00005490
        /*03a4*/ 	.word	0x00000003
        /*03a8*/ 	.word	0x00000000
        /*03ac*/ 	.short	0x010a
        /*03ae*/ 	.byte	0x3f
	.zero		1


	//   ....[51]....
        /*03b0*/ 	.word	0x00005560
        /*03b4*/ 	.word	0x0000000e
        /*03b8*/ 	.word	0x00000068
        /*03bc*/ 	.short	0x010a
        /*03be*/ 	.byte	0x3f
	.zero		1


	//   ....[52]....
        /*03c0*/ 	.word	0x00005630
        /*03c4*/ 	.word	0x00000007
        /*03c8*/ 	.word	0x00000000
        /*03cc*/ 	.short	0x010a
        /*03ce*/ 	.byte	0x3f
	.zero		1


	//   ....[53]....
        /*03d0*/ 	.word	0x00005680
        /*03d4*/ 	.word	0x00000008
        /*03d8*/ 	.word	0x00000000
        /*03dc*/ 	.short	0x010a
        /*03de*/ 	.byte	0x3f
	.zero		1


	//   ....[54]....
        /*03e0*/ 	.word	0x000056d0
        /*03e4*/ 	.word	0x00000009
        /*03e8*/ 	.word	0x00000000
        /*03ec*/ 	.short	0x010a
        /*03ee*/ 	.byte	0x3f
	.zero		1


	//   ....[55]....
        /*03f0*/ 	.word	0x00005720
        /*03f4*/ 	.word	0x00000008
        /*03f8*/ 	.word	0x00000000
        /*03fc*/ 	.short	0x010a
        /*03fe*/ 	.byte	0x3f
	.zero		1


	//   ....[56]....
        /*0400*/ 	.word	0x00005770
        /*0404*/ 	.word	0x00000009
        /*0408*/ 	.word	0x00000000
        /*040c*/ 	.short	0x010a
        /*040e*/ 	.byte	0x3f
	.zero		1


	//   ....[57]....
        /*0410*/ 	.word	0x000057c0
        /*0414*/ 	.word	0x00000008
        /*0418*/ 	.word	0x00000000
        /*041c*/ 	.short	0x010a
        /*041e*/ 	.byte	0x3f
	.zero		1


	//   ....[58]....
        /*0420*/ 	.word	0x00005810
        /*0424*/ 	.word	0x00000009
        /*0428*/ 	.word	0x00000000
        /*042c*/ 	.short	0x010a
        /*042e*/ 	.byte	0x3f
	.zero		1


	//   ....[59]....
        /*0430*/ 	.word	0x00005860
        /*0434*/ 	.word	0x00000008
        /*0438*/ 	.word	0x00000000
        /*043c*/ 	.short	0x010a
        /*043e*/ 	.byte	0x3f
	.zero		1


	//   ....[60]....
        /*0440*/ 	.word	0x000058b0
        /*0444*/ 	.word	0x00000009
        /*0448*/ 	.word	0x00000000
        /*044c*/ 	.short	0x010a
        /*044e*/ 	.byte	0x3f
	.zero		1


	//   ....[61]....
        /*0450*/ 	.word	0x00005900
        /*0454*/ 	.word	0x00000008
        /*0458*/ 	.word	0x00000000
        /*045c*/ 	.short	0x010a
        /*045e*/ 	.byte	0x3f
	.zero		1


	//   ....[62]....
        /*0460*/ 	.word	0x00005950
        /*0464*/ 	.word	0x00000009
        /*0468*/ 	.word	0x00000000
        /*046c*/ 	.short	0x010a
        /*046e*/ 	.byte	0x3f
	.zero		1


	//   ....[63]....
        /*0470*/ 	.word	0x000059a0
        /*0474*/ 	.word	0x00000006
        /*0478*/ 	.word	0x00000000
        /*047c*/ 	.short	0x010a
        /*047e*/ 	.byte	0x3f
	.zero		1


	//----- nvinfo : EIATTR_NUM_MBARRIERS
	.align		4
.L_35:
        /*0480*/ 	.byte	0x03, 0x38
        /*0482*/ 	.short	0x001c


	//----- nvinfo : EIATTR_EXIT_INSTR_OFFSETS
	.align		4
        /*0484*/ 	.byte	0x04, 0x1c
        /*0486*/ 	.short	(.L_37 - .L_36)


	//   ....[0]....
.L_36:
        /*0488*/ 	.word	0x000007b0


	//   ....[1]....
        /*048c*/ 	.word	0x00001070


	//   ....[2]....
        /*0490*/ 	.word	0x00003920


	//   ....[3]....
        /*0494*/ 	.word	0x00003f50


	//   ....[4]....
        /*0498*/ 	.word	0x00005430


	//----- nvinfo : EIATTR_MAX_THREADS
	.align		4
.L_37:
        /*049c*/ 	.byte	0x04, 0x05
        /*049e*/ 	.short	(.L_39 - .L_38)
.L_38:
        /*04a0*/ 	.word	0x00000180
        /*04a4*/ 	.word	0x00000001
        /*04a8*/ 	.word	0x00000001


	//----- nvinfo : EIATTR_CRS_STACK_SIZE
	.align		4
.L_39:
        /*04ac*/ 	.byte	0x04, 0x1e
        /*04ae*/ 	.short	(.L_41 - .L_40)
.L_40:
        /*04b0*/ 	.word	0x00000000


	//----- nvinfo : EIATTR_CBANK_PARAM_SIZE
	.align		4
.L_41:
        /*04b4*/ 	.byte	0x03, 0x19
        /*04b6*/ 	.short	0x0470


	//----- nvinfo : EIATTR_PARAM_CBANK
	.align		4
        /*04b8*/ 	.byte	0x04, 0x0a
        /*04ba*/ 	.short	(.L_43 - .L_42)
	.align		4
.L_42:
        /*04bc*/ 	.word	index@(.nv.constant0._ZN7cutlass13device_kernelINS_4gemm6kernel13GemmUniversalIN4cute5tupleIJiiiiEEENS1_10collective13CollectiveMmaINS1_34MainloopSm90TmaGmmaWarpSpecializedILi13ENS5_IJNS4_1CILi1EEESB_SB_EEENS1_35KernelTmaWarpSpecializedCooperativeEEENS5_IJNSA_ILi512EEENSA_ILi8EEENSA_ILi32EEEEEEaNS5_IJlSB_lEEEaSJ_NS4_8TiledMMAINS4_8MMA_AtomIJNS4_4SM904GMMA25MMA_64x8x32_S32S8S8_SS_TNEEEENS4_6LayoutINS5_IJNSA_ILi2EEESB_SB_EEENS5_IJSB_NSA_ILi0EEEST_EEEEENS5_IJNS4_10UnderscoreESW_SW_EEEEENS4_13SM90_TMA_LOADENS4_14ComposedLayoutINS4_7SwizzleILi1ELi4ELi3EEENS4_18smem_ptr_flag_bitsILi8EEENSQ_INS5_IJSG_SH_EEENS5_IJSH_SB_EEEEEEEvNS4_8identityESZ_S18_vS19_EENS_8epilogue10collective6detail29Sm90TmaWarpSpecializedAdapterINS1C_15DefaultEpilogueIaSJ_SJ_NS1B_6thread17LinearCombinationIaLi1EiiLNS1G_9ScaleType4KindE0ELNS_15FloatRoundStyleE2EaEENS1_15EpilogueDefaultEEEEEvvEEEEvNT_6ParamsE)
        /*04c0*/ 	.short	0x0210
        /*04c2*/ 	.short	0x0470


	//----- nvinfo : EIATTR_SW_WAR
	.align		4
.L_43:
        /*04c4*/ 	.byte	0x04, 0x36
        /*04c6*/ 	.short	(.L_45 - .L_44)
.L_44:
        /*04c8*/ 	.word	0x00000008
.L_45:


//--------------------- .nv.callgraph             --------------------------
	.section	.nv.callgraph,"",@"SHT_CUDA_CALLGRAPH"
	.align	4
	.sectionentsize	8
	.align		4
        /*0000*/ 	.word	0x00000000
	.align		4
        /*0004*/ 	.word	0xffffffff
	.align		4
        /*0008*/ 	.word	index@(_ZN7cutlass13device_kernelINS_4gemm6kernel13GemmUniversalIN4cute5tupleIJiiiiEEENS1_10collective13CollectiveMmaINS1_34MainloopSm90TmaGmmaWarpSpecializedILi13ENS5_IJNS4_1CILi1EEESB_SB_EEENS1_35KernelTmaWarpSpecializedCooperativeEEENS5_IJNSA_ILi512EEENSA_ILi8EEENSA_ILi32EEEEEEaNS5_IJlSB_lEEEaSJ_NS4_8TiledMMAINS4_8MMA_AtomIJNS4_4SM904GMMA25MMA_64x8x32_S32S8S8_SS_TNEEEENS4_6LayoutINS5_IJNSA_ILi2EEESB_SB_EEENS5_IJSB_NSA_ILi0EEEST_EEEEENS5_IJNS4_10UnderscoreESW_SW_EEEEENS4_13SM90_TMA_LOADENS4_14ComposedLayoutINS4_7SwizzleILi1ELi4ELi3EEENS4_18smem_ptr_flag_bitsILi8EEENSQ_INS5_IJSG_SH_EEENS5_IJSH_SB_EEEEEEEvNS4_8identityESZ_S18_vS19_EENS_8epilogue10collective6detail29Sm90TmaWarpSpecializedAdapterINS1C_15DefaultEpilogueIaSJ_SJ_NS1B_6thread17LinearCombinationIaLi1EiiLNS1G_9ScaleType4KindE0ELNS_15FloatRoundStyleE2EaEENS1_15EpilogueDefaultEEEEEvvEEEEvNT_6ParamsE)
	.align		4
        /*000c*/ 	.word	index@(__assertfail)
	.align		4
        /*0010*/ 	.word	0x00000000
	.align		4
        /*0014*/ 	.word	0xfffffffe
	.align		4
        /*0018*/ 	.word	0x00000000
	.align		4
        /*001c*/ 	.word	0xfffffffd
	.align		4
        /*0020*/ 	.word	0x00000000
	.align		4
        /*0024*/ 	.word	0xfffffffc


//--------------------- .nv.constant4             --------------------------
	.section	.nv.constant4,"a",@progbits
	.align	8
	.align		8
.nv.constant4:
        /*0000*/ 	.dword	__assertfail
	.align		8
        /*0008*/ 	.dword	__unnamed_1
	.align		8
        /*0010*/ 	.dword	_ZN39_INTERNAL_48c8d069_4_k_cu_39c143e0_90964cuda3std3__45__cpo5beginE
	.align		8
        /*0018*/ 	.dword	_ZN39_INTERNAL_48c8d069_4_k_cu_39c143e0_90964cuda3std3__45__cpo3endE
	.align		8
        /*0020*/ 	.dword	_ZN39_INTERNAL_48c8d069_4_k_cu_39c143e0_90964cuda3std3__45__cpo6cbeginE
	.align		8
        /*0028*/ 	.dword	_ZN39_INTERNAL_48c8d069_4_k_cu_39c143e0_90964cuda3std3__45__cpo4cendE
	.align		8
        /*0030*/ 	.dword	_ZN39_INTERNAL_48c8d069_4_k_cu_39c143e0_90964cuda3std3__441_GLOBAL__N__48c8d069_4_k_cu_39c143e0_90966ignoreE
	.align		8
        /*0038*/ 	.dword	_ZN39_INTERNAL_48c8d069_4_k_cu_39c143e0_90964cuda3std3__419piecewise_constructE
	.align		8
        /*0040*/ 	.dword	_ZN39_INTERNAL_48c8d069_4_k_cu_39c143e0_90964cuda3std3__48in_placeE
	.align		8
        /*0048*/ 	.dword	_ZN39_INTERNAL_48c8d069_4_k_cu_39c143e0_90964cuda3std6ranges3__45__cpo4swapE
	.align		8
        /*0050*/ 	.dword	_ZN39_INTERNAL_48c8d069_4_k_cu_39c143e0_90964cuda3std6ranges3__45__cpo9iter_moveE
	.align		8
        /*0058*/ 	.dword	_ZN39_INTERNAL_48c8d069_4_k_cu_39c143e0_90964cute7productE
	.align		8
        /*0060*/ 	.dword	_ZN39_INTERNAL_48c8d069_4_k_cu_39c143e0_90964cute1_E
	.align		8
        /*0068*/ 	.dword	$str$22
	.align		8
        /*0070*/ 	.dword	$str$23


//--------------------- .text._ZN7cutlass13device_kernelINS_4gemm6kernel13GemmUniversalIN4cute5tupleIJiiiiEEENS1_10collective13CollectiveMmaINS1_34MainloopSm90TmaGmmaWarpSpecializedILi13ENS5_IJNS4_1CILi1EEESB_SB_EEENS1_35KernelTmaWarpSpecializedCooperativeEEENS5_IJNSA_ILi512EEENSA_ILi8EEENSA_ILi32EEEEEEaNS5_IJlSB_lEEEaSJ_NS4_8TiledMMAINS4_8MMA_AtomIJNS4_4SM904GMMA25MMA_64x8x32_S32S8S8_SS_TNEEEENS4_6LayoutINS5_IJNSA_ILi2EEESB_SB_EEENS5_IJSB_NSA_ILi0EEEST_EEEEENS5_IJNS4_10UnderscoreESW_SW_EEEEENS4_13SM90_TMA_LOADENS4_14ComposedLayoutINS4_7SwizzleILi1ELi4ELi3EEENS4_18smem_ptr_flag_bitsILi8EEENSQ_INS5_IJSG_SH_EEENS5_IJSH_SB_EEEEEEEvNS4_8identityESZ_S18_vS19_EENS_8epilogue10collective6detail29Sm90TmaWarpSpecializedAdapterINS1C_15DefaultEpilogueIaSJ_SJ_NS1B_6thread17LinearCombinationIaLi1EiiLNS1G_9ScaleType4KindE0ELNS_15FloatRoundStyleE2EaEENS1_15EpilogueDefaultEEEEEvvEEEEvNT_6ParamsE --------------------------
	.section	.text._ZN7cutlass13device_kernelINS_4gemm6kernel13GemmUniversalIN4cute5tupleIJiiiiEEENS1_10collective13CollectiveMmaINS1_34MainloopSm90TmaGmmaWarpSpecializedILi13ENS5_IJNS4_1CILi1EEESB_SB_EEENS1_35KernelTmaWarpSpecializedCooperativeEEENS5_IJNSA_ILi512EEENSA_ILi8EEENSA_ILi32EEEEEEaNS5_IJlSB_lEEEaSJ_NS4_8TiledMMAINS4_8MMA_AtomIJNS4_4SM904GMMA25MMA_64x8x32_S32S8S8_SS_TNEEEENS4_6LayoutINS5_IJNSA_ILi2EEESB_SB_EEENS5_IJSB_NSA_ILi0EEEST_EEEEENS5_IJNS4_10UnderscoreESW_SW_EEEEENS4_13SM90_TMA_LOADENS4_14ComposedLayoutINS4_7SwizzleILi1ELi4ELi3EEENS4_18smem_ptr_flag_bitsILi8EEENSQ_INS5_IJSG_SH_EEENS5_IJSH_SB_EEEEEEEvNS4_8identityESZ_S18_vS19_EENS_8epilogue10collective6detail29Sm90TmaWarpSpecializedAdapterINS1C_15DefaultEpilogueIaSJ_SJ_NS1B_6thread17LinearCombinationIaLi1EiiLNS1G_9ScaleType4KindE0ELNS_15FloatRoundStyleE2EaEENS1_15EpilogueDefaultEEEEEvvEEEEvNT_6ParamsE,"ax",@progbits
	.align	128
.text._ZN7cutlass13device_kernelINS_4gemm6kernel13GemmUniversalIN4cute5tupleIJiiiiEEENS1_10collective13CollectiveMmaINS1_34MainloopSm90TmaGmmaWarpSpecializedILi13ENS5_IJNS4_1CILi1EEESB_SB_EEENS1_35KernelTmaWarpSpecializedCooperativeEEENS5_IJNSA_ILi512EEENSA_ILi8EEENSA_ILi32EEEEEEaNS5_IJlSB_lEEEaSJ_NS4_8TiledMMAINS4_8MMA_AtomIJNS4_4SM904GMMA25MMA_64x8x32_S32S8S8_SS_TNEEEENS4_6LayoutINS5_IJNSA_ILi2EEESB_SB_EEENS5_IJSB_NSA_ILi0EEEST_EEEEENS5_IJNS4_10UnderscoreESW_SW_EEEEENS4_13SM90_TMA_LOADENS4_14ComposedLayoutINS4_7SwizzleILi1ELi4ELi3EEENS4_18smem_ptr_flag_bitsILi8EEENSQ_INS5_IJSG_SH_EEENS5_IJSH_SB_EEEEEEEvNS4_8identityESZ_S18_vS19_EENS_8epilogue10collective6detail29Sm90TmaWarpSpecializedAdapterINS1C_15DefaultEpilogueIaSJ_SJ_NS1B_6thread17LinearCombinationIaLi1EiiLNS1G_9ScaleType4KindE0ELNS_15FloatRoundStyleE2EaEENS1_15EpilogueDefaultEEEEEvvEEEEvNT_6ParamsE:
        .type           _ZN7cutlass13device_kernelINS_4gemm6kernel13GemmUniversalIN4cute5tupleIJiiiiEEENS1_10collective13CollectiveMmaINS1_34MainloopSm90TmaGmmaWarpSpecializedILi13ENS5_IJNS4_1CILi1EEESB_SB_EEENS1_35KernelTmaWarpSpecializedCooperativeEEENS5_IJNSA_ILi512EEENSA_ILi8EEENSA_ILi32EEEEEEaNS5_IJlSB_lEEEaSJ_NS4_8TiledMMAINS4_8MMA_AtomIJNS4_4SM904GMMA25MMA_64x8x32_S32S8S8_SS_TNEEEENS4_6LayoutINS5_IJNSA_ILi2EEESB_SB_EEENS5_IJSB_NSA_ILi0EEEST_EEEEENS5_IJNS4_10UnderscoreESW_SW_EEEEENS4_13SM90_TMA_LOADENS4_14ComposedLayoutINS4_7SwizzleILi1ELi4ELi3EEENS4_18smem_ptr_flag_bitsILi8EEENSQ_INS5_IJSG_SH_EEENS5_IJSH_SB_EEEEEEEvNS4_8identityESZ_S18_vS19_EENS_8epilogue10collective6detail29Sm90TmaWarpSpecializedAdapterINS1C_15DefaultEpilogueIaSJ_SJ_NS1B_6thread17LinearCombinationIaLi1EiiLNS1G_9ScaleType4KindE0ELNS_15FloatRoundStyleE2EaEENS1_15EpilogueDefaultEEEEEvvEEEEvNT_6ParamsE,@function
        .size           _ZN7cutlass13device_kernelINS_4gemm6kernel13GemmUniversalIN4cute5tupleIJiiiiEEENS1_10collective13CollectiveMmaINS1_34MainloopSm90TmaGmmaWarpSpecializedILi13ENS5_IJNS4_1CILi1EEESB_SB_EEENS1_35KernelTmaWarpSpecializedCooperativeEEENS5_IJNSA_ILi512EEENSA_ILi8EEENSA_ILi32EEEEEEaNS5_IJlSB_lEEEaSJ_NS4_8TiledMMAINS4_8MMA_AtomIJNS4_4SM904GMMA25MMA_64x8x32_S32S8S8_SS_TNEEEENS4_6LayoutINS5_IJNSA_ILi2EEESB_SB_EEENS5_IJSB_NSA_ILi0EEEST_EEEEENS5_IJNS4_10UnderscoreESW_SW_EEEEENS4_13SM90_TMA_LOADENS4_14ComposedLayoutINS4_7SwizzleILi1ELi4ELi3EEENS4_18smem_ptr_flag_bitsILi8EEENSQ_INS5_IJSG_SH_EEENS5_IJSH_SB_EEEEEEEvNS4_8identityESZ_S18_vS19_EENS_8epilogue10collective6detail29Sm90TmaWarpSpecializedAdapterINS1C_15DefaultEpilogueIaSJ_SJ_NS1B_6thread17LinearCombinationIaLi1EiiLNS1G_9ScaleType4KindE0ELNS_15FloatRoundStyleE2EaEENS1_15EpilogueDefaultEEEEEvvEEEEvNT_6ParamsE,(.L_x_97 - _ZN7cutlass13device_kernelINS_4gemm6kernel13GemmUniversalIN4cute5tupleIJiiiiEEENS1_10collective13CollectiveMmaINS1_34MainloopSm90TmaGmmaWarpSpecializedILi13ENS5_IJNS4_1CILi1EEESB_SB_EEENS1_35KernelTmaWarpSpecializedCooperativeEEENS5_IJNSA_ILi512EEENSA_ILi8EEENSA_ILi32EEEEEEaNS5_IJlSB_lEEEaSJ_NS4_8TiledMMAINS4_8MMA_AtomIJNS4_4SM904GMMA25MMA_64x8x32_S32S8S8_SS_TNEEEENS4_6LayoutINS5_IJNSA_ILi2EEESB_SB_EEENS5_IJSB_NSA_ILi0EEEST_EEEEENS5_IJNS4_10UnderscoreESW_SW_EEEEENS4_13SM90_TMA_LOADENS4_14ComposedLayoutINS4_7SwizzleILi1ELi4ELi3EEENS4_18smem_ptr_flag_bitsILi8EEENSQ_INS5_IJSG_SH_EEENS5_IJSH_SB_EEEEEEEvNS4_8identityESZ_S18_vS19_EENS_8epilogue10collective6detail29Sm90TmaWarpSpecializedAdapterINS1C_15DefaultEpilogueIaSJ_SJ_NS1B_6thread17LinearCombinationIaLi1EiiLNS1G_9ScaleType4KindE0ELNS_15FloatRoundStyleE2EaEENS1_15EpilogueDefaultEEEEEvvEEEEvNT_6ParamsE)
        .other          _ZN7cutlass13device_kernelINS_4gemm6kernel13GemmUniversalIN4cute5tupleIJiiiiEEENS1_10collective13CollectiveMmaINS1_34MainloopSm90TmaGmmaWarpSpecializedILi13ENS5_IJNS4_1CILi1EEESB_SB_EEENS1_35KernelTmaWarpSpecializedCooperativeEEENS5_IJNSA_ILi512EEENSA_ILi8EEENSA_ILi32EEEEEEaNS5_IJlSB_lEEEaSJ_NS4_8TiledMMAINS4_8MMA_AtomIJNS4_4SM904GMMA25MMA_64x8x32_S32S8S8_SS_TNEEEENS4_6LayoutINS5_IJNSA_ILi2EEESB_SB_EEENS5_IJSB_NSA_ILi0EEEST_EEEEENS5_IJNS4_10UnderscoreESW_SW_EEEEENS4_13SM90_TMA_LOADENS4_14ComposedLayoutINS4_7SwizzleILi1ELi4ELi3EEENS4_18smem_ptr_flag_bitsILi8EEENSQ_INS5_IJSG_SH_EEENS5_IJSH_SB_EEEEEEEvNS4_8identityESZ_S18_vS19_EENS_8epilogue10collective6detail29Sm90TmaWarpSpecializedAdapterINS1C_15DefaultEpilogueIaSJ_SJ_NS1B_6thread17LinearCombinationIaLi1EiiLNS1G_9ScaleType4KindE0ELNS_15FloatRoundStyleE2EaEENS1_15EpilogueDefaultEEEEEvvEEEEvNT_6ParamsE,@"STO_CUDA_ENTRY STV_DEFAULT"
_ZN7cutlass13device_kernelINS_4gemm6kernel13GemmUniversalIN4cute5tupleIJiiiiEEENS1_10collective13CollectiveMmaINS1_34MainloopSm90TmaGmmaWarpSpecializedILi13ENS5_IJNS4_1CILi1EEESB_SB_EEENS1_35KernelTmaWarpSpecializedCooperativeEEENS5_IJNSA_ILi512EEENSA_ILi8EEENSA_ILi32EEEEEEaNS5_IJlSB_lEEEaSJ_NS4_8TiledMMAINS4_8MMA_AtomIJNS4_4SM904GMMA25MMA_64x8x32_S32S8S8_SS_TNEEEENS4_6LayoutINS5_IJNSA_ILi2EEESB_SB_EEENS5_IJSB_NSA_ILi0EEEST_EEEEENS5_IJNS4_10UnderscoreESW_SW_EEEEENS4_13SM90_TMA_LOADENS4_14ComposedLayoutINS4_7SwizzleILi1ELi4ELi3EEENS4_18smem_ptr_flag_bitsILi8EEENSQ_INS5_IJSG_SH_EEENS5_IJSH_SB_EEEEEEEvNS4_8identityESZ_S18_vS19_EENS_8epilogue10collective6detail29Sm90TmaWarpSpecializedAdapterINS1C_15DefaultEpilogueIaSJ_SJ_NS1B_6thread17LinearCombinationIaLi1EiiLNS1G_9ScaleType4KindE0ELNS_15FloatRoundStyleE2EaEENS1_15EpilogueDefaultEEEEEvvEEEEvNT_6ParamsE:
[----:B------:R-:W0:Y:S01]  /*0000*/  LDC R1, c[0x0][0x28] ;  /* 0x00000a00ff017b82 */ /* 0x000e220000000800 */
[----:B------:R-:W1:Y:S01]  /*0010*/  S2R R2, SR_TID.X ;  /* 0x0000000000027919 */ /* 0x000e620000002100 */
[----:B------:R-:W-:Y:S01]  /*0020*/  ELECT P0, URZ, PT ;  /* 0x00000000003f782f */ /* 0x000fe20003800000 */
[----:B------:R-:W-:Y:S01]  /*0030*/  BSSY B0, `(.L_x_0) ;  /* 0x000000f000007945 */ /* 0x000fe20003800000 */
[--C-:B-1----:R-:W-:Y:S02]  /*0040*/  SHF.R.U32.HI R0, RZ, 0x5, R2.reuse ;  /* 0x00000005ff007819 */ /* 0x102fe40000011602 */
[----:B------:R-:W-:-:S03]  /*0050*/  SHF.R.U32.HI R7, RZ, 0x7, R2 ;  /* 0x00000007ff077819 */ /* 0x000fc60000011602 */
[----:B------:R-:W1:Y:S04]  /*0060*/  SHFL.IDX PT, R3, R0, RZ, 0x1f ;  /* 0x00001fff00037589 */ /* 0x000e6800000e0000 */
[----:B------:R2:W3:Y:S01]  /*0070*/  SHFL.IDX PT, R10, R7, RZ, 0x1f ;  /* 0x00001fff070a7589 */ /* 0x0004e200000e0000 */
[----:B-1----:R-:W-:-:S13]  /*0080*/  ISETP.NE.OR P0, PT, R3, RZ, !P0 ;  /* 0x000000ff0300720c */ /* 0x002fda0004705670 */
[----:B0-23--:R-:W-:Y:S05]  /*0090*/  @P0 BRA `(.L_x_1) ;  /* 0x0000000000200947 */ /* 0x00dfea0003800000 */
[----:B------:R-:W-:Y:S02]  /*00a0*/  ULDC.64 UR4, c[0x0][0x198] ;  /* 0x0000660000047ab9 */ /* 0x000fe40000000a00 */
[----:B------:R-:W-:Y:S02]  /*00b0*/  UIADD3 UR6, UP0, UR4, 0xf0, URZ ;  /* 0x000000f004067890 */ /* 0x000fe4000ff1e03f */
[----:B------:R-:W-:Y:S02]  /*00c0*/  UIADD3 UR4, UP1, UR4, 0x1f0, URZ ;  /* 0x000001f004047890 */ /* 0x000fe4000ff3e03f */
[----:B------:R-:W-:Y:S02]  /*00d0*/  UIADD3.X UR7, URZ, UR5, URZ, UP0, !UPT ;  /* 0x000000053f077290 */ /* 0x000fe400087fe43f */
[----:B------:R-:W-:-:S07]  /*00e0*/  UIADD3.X UR5, URZ, UR5, URZ, UP1, !UPT ;  /* 0x000000053f057290 */ /* 0x000fce0008ffe43f */
[----:B------:R0:W-:Y:S02]  /*00f0*/  UTMACCTL.PF [UR6] ;  /* 0x00000000060079b9 */ /* 0x0001e40008040000 */
[----:B------:R0:W-:Y:S02]  /*0100*/  UTMACCTL.PF [UR4] ;  /* 0x00000000040079b9 */ /* 0x0001e40008040000 */
[----:B0-----:R-:W-:Y:S01]  /*0110*/  NOP ;  /* 0x0000000000007918 */ /* 0x001fe20000000000 */
.L_x_1:
[----:B------:R-:W-:Y:S05]  /*0120*/  BSYNC B0 ;  /* 0x0000000000007941 */ /* 0x000fea0003800000 */
.L_x_0:
[----:B------:R-:W0:Y:S02]  /*0130*/  SHFL.IDX PT, R4, R0, RZ, 0x1f ;  /* 0x00001fff00047589 */ /* 0x000e2400000e0000 */
[----:B0-----:R-:W-:-:S13]  /*0140*/  ISETP.NE.AND P0, PT, R4, RZ, PT ;  /* 0x000000ff0400720c */ /* 0x001fda0003f05270 */
[----:B------:R-:W-:Y:S05]  /*0150*/  @P0 BRA `(.L_x_2) ;  /* 0x0000000000ac0947 */ /* 0x000fea0003800000 */
[----:B------:R-:W-:Y:S01]  /*0160*/  ELECT P0, URZ, PT ;  /* 0x00000000003f782f */ /* 0x000fe20003800000 */
[----:B------:R-:W-:-:S12]  /*0170*/  BSSY B0, `(.L_x_2) ;  /* 0x0000029000007945 */ /* 0x000fd80003800000 */
[----:B------:R-:W-:Y:S05]  /*0180*/  @!P0 BRA `(.L_x_3) ;  /* 0x00000000009c8947 */ /* 0x000fea0003800000 */
[----:B------:R-:W0:Y:S01]  /*0190*/  S2UR UR8, SR_CgaCtaId ;  /* 0x00000000000879c3 */ /* 0x000e220000008800 */
[----:B------:R-:W-:Y:S01]  /*01a0*/  UMOV UR4, 0x400 ;  /* 0x0000040000047882 */ /* 0x000fe20000000000 */
[----:B------:R-:W-:Y:S01]  /*01b0*/  UMOV UR5, 0x1 ;  /* 0x0000000100057882 */ /* 0x000fe20000000000 */
[----:B------:R-:W-:Y:S02]  /*01c0*/  UMOV UR6, 0x100 ;  /* 0x0000010000067882 */ /* 0x000fe40000000000 */
[----:B------:R-:W-:-:S04]  /*01d0*/  UIADD3 UR6, -UR6, 0x100000, URZ ;  /* 0x0010000006067890 */ /* 0x000fc8000fffe13f */
[----:B------:R-:W-:Y:S02]  /*01e0*/  USHF.L.U32 UR7, UR6, 0xb, URZ ;  /* 0x0000000b06077899 */ /* 0x000fe4000800063f */
[----:B------:R-:W-:Y:S02]  /*01f0*/  USHF.L.U32 UR6, UR6, 0x1, URZ ;  /* 0x0000000106067899 */ /* 0x000fe4000800063f */
[----:B0-----:R-:W-:Y:S02]  /*0200*/  ULEA UR8, UR8, UR4, 0x18 ;  /* 0x0000000408087291 */ /* 0x001fe4000f8ec03f */
[----:B------:R-:W-:-:S04]  /*0210*/  UIADD3 UR4, -UR5, 0x100000, URZ ;  /* 0x0010000005047890 */ /* 0x000fc8000fffe13f */
[----:B------:R-:W-:Y:S02]  /*0220*/  USHF.L.U32 UR5, UR4, 0xb, URZ ;  /* 0x0000000b04057899 */ /* 0x000fe4000800063f */
[----:B------:R-:W-:Y:S01]  /*0230*/  USHF.L.U32 UR4, UR4, 0x1, URZ ;  /* 0x0000000104047899 */ /* 0x000fe2000800063f */
[----:B------:R-:W0:Y:S11]  /*0240*/  FENCE.VIEW.ASYNC.S ;  /* 0x00000000000073c6 */ /* 0x000e360000000000 */
[----:B0-----:R0:W1:Y:S01]  /*0250*/  SYNCS.EXCH.64 URZ, [UR8], UR4 ;  /* 0x00000004083f75b2 */ /* 0x0010620008000100 */
[----:B------:R0:W2:Y:S01]  /*0260*/  SYNCS.EXCH.64 URZ, [UR8+0x68], UR6 ;  /* 0x00006806083f75b2 */ /* 0x0000a20008000100 */
[----:B------:R0:W3:Y:S01]  /*0270*/  SYNCS.EXCH.64 URZ, [UR8+0x8], UR4 ;  /* 0x00000804083f75b2 */ /* 0x0000e20008000100 */
[----:B------:R0:W4:Y:S01]  /*0280*/  SYNCS.EXCH.64 URZ, [UR8+0x70], UR6 ;  /* 0x00007006083f75b2 */ /* 0x0001220008000100 */
[----:B------:R0:W0:Y:S01]  /*0290*/  SYNCS.EXCH.64 URZ, [UR8+0x10], UR4 ;  /* 0x00001004083f75b2 */ /* 0x0000220008000100 */
        /* <DEDUP_REMOVED lines=21> */
[----:B-123--:R-:W-:Y:S01]  /*03f0*/  NOP ;  /* 0x0000000000007918 */ /* 0x00efe20000000000 */
.L_x_3:
[----:B0-----:R-:W-:Y:S05]  /*0400*/  BSYNC B0 ;  /* 0x0000000000007941 */ /* 0x001fea0003800000 */
.L_x_2:
[----:B------:R-:W0:Y:S01]  /*0410*/  SHFL.IDX PT, R0, R0, RZ, 0x1f ;  /* 0x00001fff00007589 */ /* 0x000e2200000e0000 */
[----:B------:R-:W-:Y:S01]  /*0420*/  ELECT P0, URZ, PT ;  /* 0x00000000003f782f */ /* 0x000fe20003800000 */
[----:B------:R-:W1:Y:S01]  /*0430*/  LDC R19, c[0x0][0x65c] ;  /* 0x00019700ff137b82 */ /* 0x000e620000000800 */
[----:B------:R-:W-:Y:S01]  /*0440*/  UMOV UR4, 0x20 ;  /* 0x0000002000047882 */ /* 0x000fe20000000000 */
[----:B------:R-:W2:Y:S01]  /*0450*/  S2R R6, SR_CTAID.Y ;  /* 0x0000000000067919 */ /* 0x000ea20000002600 */
[----:B------:R-:W-:Y:S01]  /*0460*/  NOP ;  /* 0x0000000000007918 */ /* 0x000fe20000000000 */
[----:B------:R-:W-:Y:S01]  /*0470*/  ISETP.NE.AND P2, PT, R10, RZ, PT ;  /* 0x000000ff0a00720c */ /* 0x000fe20003f45270 */
[----:B------:R-:W-:Y:S01]  /*0480*/  NOP ;  /* 0x0000000000007918 */ /* 0x000fe20000000000 */
[----:B------:R-:W3:Y:S01]  /*0490*/  S2R R4, SR_CTAID.X ;  /* 0x0000000000047919 */ /* 0x000ee20000002500 */
[----:B------:R-:W-:Y:S01]  /*04a0*/  IMAD.MOV.U32 R5, RZ, RZ, RZ ;  /* 0x000000ffff057224 */ /* 0x000fe200078e00ff */
[----:B0-----:R-:W-:-:S02]  /*04b0*/  ISETP.NE.OR P0, PT, R0, RZ, !P0 ;  /* 0x000000ff0000720c */ /* 0x001fc40004705670 */
[----:B-1----:R-:W-:-:S04]  /*04c0*/  ISETP.NE.AND P3, PT, R19, 0x1, PT ;  /* 0x000000011300780c */ /* 0x002fc80003f65270 */
[----:B------:R-:W-:Y:S02]  /*04d0*/  P2R R0, PR, RZ, 0x8 ;  /* 0x00000008ff007803 */ /* 0x000fe40000000000 */
[----:B------:R-:W-:-:S04]  /*04e0*/  SHF.R.S32.HI R0, RZ, 0x1f, R3 ;  /* 0x0000001fff007819 */ /* 0x000fc80000011403 */
[----:B------:R-:W-:Y:S01]  /*04f0*/  LEA.HI R0, R0, R3, RZ, 0x2 ;  /* 0x0000000300007211 */ /* 0x000fe200078f10ff */
[----:B------:R-:W-:Y:S01]  /*0500*/  VOTEU.ALL UP0, P0 ;  /* 0x00000000003f7886 */ /* 0x000fe20000000000 */
[----:B------:R-:W-:Y:S01]  /*0510*/  VOTEU.ALL UP1, P0 ;  /* 0x00000000003f7886 */ /* 0x000fe20000020000 */
[----:B------:R-:W3:Y:S01]  /*0520*/  @P3 LDC R17, c[0x0][0x10] ;  /* 0x00000400ff113b82 */ /* 0x000ee20000000800 */
[----:B------:R-:W-:Y:S01]  /*0530*/  LOP3.LUT R0, R0, 0xfffffffc, RZ, 0xc0, !PT ;  /* 0xfffffffc00007812 */ /* 0x000fe200078ec0ff */
[----:B--2---:R-:W-:Y:S01]  /*0540*/  @P3 IMAD.MOV.U32 R8, RZ, RZ, R6 ;  /* 0x000000ffff083224 */ /* 0x004fe200078e0006 */
[----:B------:R-:W-:Y:S01]  /*0550*/  @!UP0 UMOV UR6, 0x400 ;  /* 0x0000040000068882 */ /* 0x000fe20000000000 */
[----:B------:R-:W-:-:S04]  /*0560*/  @!UP0 UIADD3 UR4, -UR4, 0x100000, URZ ;  /* 0x0010000004048890 */ /* 0x000fc8000fffe13f */
[----:B------:R-:W-:Y:S02]  /*0570*/  @!UP0 USHF.L.U32 UR5, UR4, 0xb, URZ ;  /* 0x0000000b04058899 */ /* 0x000fe4000800063f */
[----:B------:R-:W-:Y:S01]  /*0580*/  @!UP0 USHF.L.U32 UR4, UR4, 0x1, URZ ;  /* 0x0000000104048899 */ /* 0x000fe2000800063f */
[----:B------:R-:W-:Y:S02]  /*0590*/  @P3 IMAD.MOV.U32 R9, RZ, RZ, RZ ;  /* 0x000000ffff093224 */ /* 0x000fe400078e00ff */
[----:B------:R-:W-:Y:S01]  /*05a0*/  IMAD.IADD R0, R3, 0x1, -R0 ;  /* 0x0000000103007824 */ /* 0x000fe200078e0a00 */
[----:B------:R-:W0:Y:S01]  /*05b0*/  @!UP0 S2UR UR7, SR_CgaCtaId ;  /* 0x00000000000789c3 */ /* 0x000e220000008800 */
[----:B------:R-:W-:-:S03]  /*05c0*/  @P3 IMAD.MOV.U32 R3, RZ, RZ, RZ ;  /* 0x000000ffff033224 */ /* 0x000fc600078e00ff */
[----:B------:R-:W-:-:S04]  /*05d0*/  ISETP.NE.AND P1, PT, R0, 0x3, PT ;  /* 0x000000030000780c */ /* 0x000fc80003f25270 */
[----:B------:R-:W1:Y:S01]  /*05e0*/  @!P3 LDC R11, c[0x0][0xc] ;  /* 0x00000300ff0bbb82 */ /* 0x000e620000000800 */
[----:B---3--:R-:W-:-:S04]  /*05f0*/  @P3 IMAD.WIDE.U32 R16, R4, R17, R8 ;  /* 0x0000001104103225 */ /* 0x008fc800078e0008 */
[----:B------:R-:W-:Y:S01]  /*0600*/  @P3 IMAD.IADD R17, R17, 0x1, R3 ;  /* 0x0000000111113824 */ /* 0x000fe200078e0203 */
[----:B------:R-:W-:Y:S01]  /*0610*/  LOP3.LUT R3, R2, 0x7f, RZ, 0xc0, !PT ;  /* 0x0000007f02037812 */ /* 0x000fe200078ec0ff */
[----:B0-----:R-:W-:Y:S01]  /*0620*/  @!UP0 ULEA UR8, UR7, UR6, 0x18 ;  /* 0x0000000607088291 */ /* 0x001fe2000f8ec03f */
[----:B------:R-:W-:Y:S02]  /*0630*/  VOTEU.ALL UP0, P0 ;  /* 0x00000000003f7886 */ /* 0x000fe40000000000 */
[----:B------:R-:W-:Y:S01]  /*0640*/  ULDC UR6, c[0x0][0xc] ;  /* 0x0000030000067ab9 */ /* 0x000fe20000000800 */
[----:B------:R-:W-:Y:S01]  /*0650*/  ISETP.EQ.OR P0, PT, R0, RZ, !P1 ;  /* 0x000000ff0000720c */ /* 0x000fe20004f02670 */
[----:B------:R-:W-:-:S03]  /*0660*/  ULDC UR7, c[0x0][0x10] ;  /* 0x0000040000077ab9 */ /* 0x000fc60000000800 */
[C---:B------:R-:W-:Y:S01]  /*0670*/  ISETP.EQ.AND P0, PT, R10.reuse, RZ, P0 ;  /* 0x000000ff0a00720c */ /* 0x040fe20000702270 */
[----:B------:R-:W-:Y:S02]  /*0680*/  VIADD R10, R10, 0xffffffff ;  /* 0xffffffff0a0a7836 */ /* 0x000fe40000000000 */
[----:B-1----:R-:W-:Y:S01]  /*0690*/  @!P3 IMAD.WIDE.U32 R8, R11, R6, R4 ;  /* 0x000000060b08b225 */ /* 0x002fe200078e0004 */
[----:B------:R-:W0:Y:S02]  /*06a0*/  FENCE.VIEW.ASYNC.S ;  /* 0x00000000000073c6 */ /* 0x000e240000000000 */
[----:B0-----:R-:W4:Y:S01]  /*06b0*/  @!UP0 SYNCS.EXCH.64 URZ, [UR8+0xe0], UR4 ;  /* 0x0000e004083f85b2 */ /* 0x001f220008000100 */
[----:B------:R-:W-:Y:S02]  /*06c0*/  SEL R18, RZ, 0x1, !P0 ;  /* 0x00000001ff127807 */ /* 0x000fe40004000000 */
[----:B------:R-:W-:Y:S01]  /*06d0*/  ISETP.GE.U32.AND P1, PT, R10, 0x2, PT ;  /* 0x000000020a00780c */ /* 0x000fe20003f26070 */
[----:B------:R-:W-:-:S02]  /*06e0*/  @!P3 IMAD.MOV.U32 R16, RZ, RZ, R8 ;  /* 0x000000ffff10b224 */ /* 0x000fc400078e0008 */
[----:B------:R-:W-:Y:S01]  /*06f0*/  @!P3 IMAD.MOV.U32 R17, RZ, RZ, R9 ;  /* 0x000000ffff11b224 */ /* 0x000fe200078e0009 */
[----:B------:R-:W-:Y:S01]  /*0700*/  SEL R18, R18, 0x2, P1 ;  /* 0x0000000212127807 */ /* 0x000fe20000800000 */
[----:B------:R0:W4:Y:S01]  /*0710*/  @!UP1 SYNCS.EXCH.64 URZ, [UR8+0xe8], UR4 ;  /* 0x0000e804083f95b2 */ /* 0x0001220008000100 */
[----:B------:R-:W-:Y:S01]  /*0720*/  NOP ;  /* 0x0000000000007918 */ /* 0x000fe20000000000 */
[----:B0-----:R-:W-:-:S03]  /*0730*/  UIMAD.WIDE.U32 UR4, UR6, UR7, URZ ;  /* 0x00000007060472a5 */ /* 0x001fc6000f8e003f */
[----:B------:R-:W-:Y:S02]  /*0740*/  ULDC UR6, c[0x0][0x14] ;  /* 0x0000050000067ab9 */ /* 0x000fe40000000800 */
[----:B------:R-:W-:Y:S02]  /*0750*/  UIMAD.WIDE.U32 UR36, UR4, UR6, URZ ;  /* 0x00000006042472a5 */ /* 0x000fe4000f8e003f */
[----:B------:R-:W-:-:S04]  /*0760*/  UIMAD UR42, UR5, UR6, URZ ;  /* 0x00000006052a72a4 */ /* 0x000fc8000f8e023f */
[----:B------:R-:W-:Y:S01]  /*0770*/  UIADD3 UR42, UR37, UR42, URZ ;  /* 0x0000002a252a7290 */ /* 0x000fe2000fffe03f */
[----:B----4-:R-:W-:Y:S06]  /*0780*/  BAR.SYNC.DEFER_BLOCKING 0x0 ;  /* 0x0000000000007b1d */ /* 0x010fec0000010000 */
[----:B------:R-:W-:Y:S05]  /*0790*/  @!P2 BRA `(.L_x_4) ;  /* 0x000000300064a947 */ /* 0x000fea0003800000 */
[----:B------:R-:W-:-:S13]  /*07a0*/  ISETP.GT.U32.AND P0, PT, R10, 0x1, PT ;  /* 0x000000010a00780c */ /* 0x000fda0003f04070 */
[----:B------:R-:W-:Y:S05]  /*07b0*/  @P0 EXIT ;  /* 0x000000000000094d */ /* 0x000fea0003800000 */
[----:B------:R-:W-:Y:S01]  /*07c0*/  ULDC.64 UR4, c[0x0][0x650] ;  /* 0x0001940000047ab9 */ /* 0x000fe20000000a00 */
[----:B------:R-:W-:Y:S01]  /*07d0*/  PRMT R0, RZ, 0x7610, R0 ;  /* 0x00007610ff007816 */ /* 0x000fe20000000000 */
[----:B------:R-:W-:Y:S01]  /*07e0*/  IMAD.MOV.U32 R47, RZ, RZ, -0x1 ;  /* 0xffffffffff2f7424 */ /* 0x000fe200078e00ff */
[----:B------:R-:W-:Y:S01]  /*07f0*/  ISETP.GE.U32.AND P0, PT, R16, UR4, PT ;  /* 0x0000000410007c0c */ /* 0x000fe2000bf06070 */
[----:B------:R-:W-:Y:S02]  /*0800*/  IMAD.MOV.U32 R57, RZ, RZ, -0x1 ;  /* 0xffffffffff397424 */ /* 0x000fe400078e00ff */
[----:B------:R-:W-:Y:S01]  /*0810*/  IMAD.MOV.U32 R55, RZ, RZ, -0x1 ;  /* 0xffffffffff377424 */ /* 0x000fe200078e00ff */
[----:B------:R-:W-:-:S13]  /*0820*/  ISETP.GE.U32.AND.EX P0, PT, R17, UR5, PT, P0 ;  /* 0x0000000511007c0c */ /* 0x000fda000bf06100 */
[----:B------:R-:W-:Y:S05]  /*0830*/  @P0 BRA `(.L_x_5) ;  /* 0x0000000400540947 */ /* 0x000fea0003800000 */
[----:B------:R-:W0:Y:S01]  /*0840*/  LDC.64 R20, c[0x0][0x628] ;  /* 0x00018a00ff147b82 */ /* 0x000e220000000a00 */
[----:B------:R-:W-:Y:S02]  /*0850*/  IMAD.MOV.U32 R8, RZ, RZ, R16 ;  /* 0x000000ffff087224 */ /* 0x000fe400078e0010 */
[----:B------:R-:W-:-:S05]  /*0860*/  IMAD.MOV.U32 R9, RZ, RZ, R17 ;  /* 0x000000ffff097224 */ /* 0x000fca00078e0011 */
[----:B------:R-:W1:Y:S08]  /*0870*/  LDC R0, c[0x0][0x630] ;  /* 0x00018c00ff007b82 */ /* 0x000e700000000800 */
[----:B------:R-:W2:Y:S01]  /*0880*/  LDC.64 R22, c[0x0][0x620] ;  /* 0x00018800ff167b82 */ /* 0x000ea20000000a00 */
[----:B0-----:R-:W-:-:S04]  /*0890*/  ISETP.NE.U32.AND P0, PT, R20, RZ, PT ;  /* 0x000000ff1400720c */ /* 0x001fc80003f05070 */
[----:B------:R-:W-:-:S13]  /*08a0*/  ISETP.NE.AND.EX P0, PT, R21, RZ, PT, P0 ;  /* 0x000000ff1500720c */ /* 0x000fda0003f05300 */
[----:B-12---:R-:W-:Y:S05]  /*08b0*/  @!P0 BRA `(.L_x_6) ;  /* 0x0000000000288947 */ /* 0x006fea0003800000 */
[----:B------:R-:W0:Y:S02]  /*08c0*/  LDC R13, c[0x0][0x634] ;  /* 0x00018d00ff0d7b82 */ /* 0x000e240000000800 */
[----:B0-----:R-:W-:-:S05]  /*08d0*/  IADD3 R13, P0, R16, R13, RZ ;  /* 0x0000000d100d7210 */ /* 0x001fca0007f1e0ff */
[----:B------:R-:W-:-:S04]  /*08e0*/  IMAD.X R15, RZ, RZ, R17, P0 ;  /* 0x000000ffff0f7224 */ /* 0x000fc800000e0611 */
[----:B------:R-:W-:-:S04]  /*08f0*/  IMAD.WIDE.U32 R8, R15, R20, RZ ;  /* 0x000000140f087225 */ /* 0x000fc800078e00ff */
[----:B------:R-:W-:-:S04]  /*0900*/  IMAD.WIDE.U32 R10, P0, R13, R21, R8 ;  /* 0x000000150d0a7225 */ /* 0x000fc80007800008 */
[----:B------:R-:W-:-:S04]  /*0910*/  IMAD.WIDE.U32 R8, R13, R20, RZ ;  /* 0x000000140d087225 */ /* 0x000fc800078e00ff */
[----:B------:R-:W-:Y:S01]  /*0920*/  IMAD.X R13, RZ, RZ, RZ, P0 ;  /* 0x000000ffff0d7224 */ /* 0x000fe200000e06ff */
[----:B------:R-:W-:Y:S01]  /*0930*/  IADD3 RZ, P0, R9, R10, RZ ;  /* 0x0000000a09ff7210 */ /* 0x000fe20007f1e0ff */
[----:B------:R-:W-:-:S04]  /*0940*/  IMAD.MOV.U32 R12, RZ, RZ, R11 ;  /* 0x000000ffff0c7224 */ /* 0x000fc800078e000b */
[----:B------:R-:W-:-:S08]  /*0950*/  IMAD.WIDE.U32.X R8, R15, R21, R12, P0 ;  /* 0x000000150f087225 */ /* 0x000fd000000e040c */
.L_x_6:
[-CC-:B------:R-:W-:Y:S01]  /*0960*/  SHF.R.U64 R55, R8, R0.reuse, R9.reuse ;  /* 0x0000000008377219 */ /* 0x180fe20000001209 */
[----:B------:R-:W0:Y:S01]  /*0970*/  LDC R12, c[0x0][0x618] ;  /* 0x00018600ff0c7b82 */ /* 0x000e220000000800 */
[----:B------:R-:W-:Y:S01]  /*0980*/  SHF.R.U32.HI R5, RZ, R0, R9 ;  /* 0x00000000ff057219 */ /* 0x000fe20000011609 */
[----:B------:R-:W-:Y:S01]  /*0990*/  ULDC UR4, c[0x0][0x150] ;  /* 0x0000540000047ab9 */ /* 0x000fe20000000800 */
[----:B------:R-:W-:Y:S02]  /*09a0*/  IADD3 R11, P0, RZ, -R55, RZ ;  /* 0x80000037ff0b7210 */ /* 0x000fe40007f1e0ff */
[----:B------:R-:W-:-:S03]  /*09b0*/  I2FP.F32.U32 R0, R4 ;  /* 0x0000000400007245 */ /* 0x000fc60000201000 */
[----:B------:R-:W1:Y:S01]  /*09c0*/  LDC.64 R24, c[0x0][0x640] ;  /* 0x00019000ff187b82 */ /* 0x000e620000000a00 */
[----:B------:R-:W-:Y:S02]  /*09d0*/  IMAD.X R13, RZ, RZ, ~R5, P0 ;  /* 0x000000ffff0d7224 */ /* 0x000fe400000e0e05 */
[----:B------:R-:W-:Y:S01]  /*09e0*/  FMUL R0, R0, UR4 ;  /* 0x0000000400007c20 */ /* 0x000fe20008400000 */
[----:B------:R-:W-:Y:S01]  /*09f0*/  IMAD.WIDE.U32 R8, R11, R22, R16 ;  /* 0x000000160b087225 */ /* 0x000fe200078e0010 */
[----:B------:R-:W-:-:S03]  /*0a00*/  ULDC UR4, c[0x0][0x154] ;  /* 0x0000550000047ab9 */ /* 0x000fc60000000800 */
[----:B------:R-:W-:Y:S01]  /*0a10*/  IMAD R10, R13, R22, RZ ;  /* 0x000000160d0a7224 */ /* 0x000fe200078e02ff */
[----:B------:R-:W2:Y:S01]  /*0a20*/  LDC R5, c[0x0][0x144] ;  /* 0x00005100ff057b82 */ /* 0x000ea20000000800 */
[----:B------:R-:W3:Y:S02]  /*0a30*/  F2I.U32.TRUNC.NTZ R0, R0 ;  /* 0x0000000000007305 */ /* 0x000ee4000020f000 */
[----:B------:R-:W-:-:S04]  /*0a40*/  IMAD R11, R11, R23, R10 ;  /* 0x000000170b0b7224 */ /* 0x000fc800078e020a */
[----:B------:R-:W-:Y:S01]  /*0a50*/  IMAD.IADD R9, R9, 0x1, R11 ;  /* 0x0000000109097824 */ /* 0x000fe200078e020b */
[----:B------:R-:W4:Y:S01]  /*0a60*/  LDC R14, c[0x0][0x608] ;  /* 0x00018200ff0e7b82 */ /* 0x000f220000000800 */
[----:B------:R-:W-:-:S03]  /*0a70*/  IMAD.MOV.U32 R11, RZ, RZ, -0x1 ;  /* 0xffffffffff0b7424 */ /* 0x000fc600078e00ff */
[--C-:B0-----:R-:W-:Y:S02]  /*0a80*/  SHF.R.U64 R20, R8, R12, R9.reuse ;  /* 0x0000000c08147219 */ /* 0x101fe40000001209 */
[----:B------:R-:W-:Y:S02]  /*0a90*/  I2FP.F32.U32 R8, R6 ;  /* 0x0000000600087245 */ /* 0x000fe40000201000 */
[----:B------:R-:W0:Y:S01]  /*0aa0*/  LDC R22, c[0x0][0x658] ;  /* 0x00019600ff167b82 */ /* 0x000e220000000800 */
[----:B-1----:R-:W-:Y:S01]  /*0ab0*/  ISETP.NE.U32.AND P0, PT, R24, RZ, PT ;  /* 0x000000ff1800720c */ /* 0x002fe20003f05070 */
[----:B---3--:R-:W-:Y:S01]  /*0ac0*/  IMAD.MOV R10, RZ, RZ, -R0 ;  /* 0x000000ffff0a7224 */ /* 0x008fe200078e0a00 */
[----:B------:R-:W-:Y:S01]  /*0ad0*/  SHF.R.U32.HI R9, RZ, R12, R9 ;  /* 0x0000000cff097219 */ /* 0x000fe20000011609 */
[----:B------:R-:W-:Y:S01]  /*0ae0*/  FMUL R8, R8, UR4 ;  /* 0x0000000408087c20 */ /* 0x000fe20008400000 */
[----:B------:R-:W-:-:S03]  /*0af0*/  ISETP.NE.AND.EX P0, PT, R25, RZ, PT, P0 ;  /* 0x000000ff1900720c */ /* 0x000fc60003f05300 */
[----:B------:R-:W1:Y:S01]  /*0b00*/  LDC R15, c[0x0][0x148] ;  /* 0x00005200ff0f7b82 */ /* 0x000e620000000800 */
[----:B--2---:R-:W-:-:S07]  /*0b10*/  IMAD R0, R5, R10, R4 ;  /* 0x0000000a05007224 */ /* 0x004fce00078e0204 */
[----:B------:R-:W2:Y:S01]  /*0b20*/  LDC R23, c[0x0][0x600] ;  /* 0x00018000ff177b82 */ /* 0x000ea20000000800 */
[-CC-:B----4-:R-:W-:Y:S02]  /*0b30*/  SHF.R.U64 R28, R20, R14.reuse, R9.reuse ;  /* 0x0000000e141c7219 */ /* 0x190fe40000001209 */
[----:B------:R-:W-:Y:S01]  /*0b40*/  SHF.R.U32.HI R5, RZ, R14, R9 ;  /* 0x0000000eff057219 */ /* 0x000fe20000011609 */
[----:B------:R-:W-:Y:S01]  /*0b50*/  IMAD.MOV.U32 R9, RZ, RZ, 0x1 ;  /* 0x00000001ff097424 */ /* 0x000fe200078e00ff */
[----:B------:R3:W4:Y:S03]  /*0b60*/  F2I.U32.TRUNC.NTZ R14, R8 ;  /* 0x00000008000e7305 */ /* 0x000726000020f000 */
[----:B------:R-:W1:Y:S01]  /*0b70*/  LDC R26, c[0x0][0x648] ;  /* 0x00019200ff1a7b82 */ /* 0x000e620000000800 */
[-C--:B0-----:R-:W-:Y:S02]  /*0b80*/  SHF.L.U32 R4, R11, R22.reuse, RZ ;  /* 0x000000160b047219 */ /* 0x081fe400000006ff */
[----:B------:R-:W-:-:S02]  /*0b90*/  SHF.R.U64 R30, R28, R22, R5 ;  /* 0x000000161c1e7219 */ /* 0x000fc40000001205 */
[----:B------:R-:W-:Y:S02]  /*0ba0*/  LOP3.LUT R13, RZ, R4, RZ, 0x33, !PT ;  /* 0x00000004ff0d7212 */ /* 0x000fe400078e33ff */
[-C--:B------:R-:W-:Y:S01]  /*0bb0*/  SHF.R.U32.HI R5, RZ, R22.reuse, R5 ;  /* 0x00000016ff057219 */ /* 0x080fe20000011605 */
[----:B------:R-:W0:Y:S01]  /*0bc0*/  LDC R27, c[0x0][0x638] ;  /* 0x00018e00ff1b7b82 */ /* 0x000e220000000800 */
[----:B------:R-:W-:Y:S01]  /*0bd0*/  SHF.L.U32 R12, R9, R22, RZ ;  /* 0x00000016090c7219 */ /* 0x000fe200000006ff */
[----:B------:R-:W-:-:S06]  /*0be0*/  IMAD.MOV.U32 R4, RZ, RZ, R30 ;  /* 0x000000ffff047224 */ /* 0x000fcc00078e001e */
[----:B------:R-:W0:Y:S01]  /*0bf0*/  LDC R47, c[0x0][0x610] ;  /* 0x00018400ff2f7b82 */ /* 0x000e220000000800 */
[----:B---34-:R-:W-:Y:S05]  /*0c00*/  @!P0 BRA `(.L_x_7) ;  /* 0x0000000000288947 */ /* 0x018fea0003800000 */
[----:B------:R-:W3:Y:S02]  /*0c10*/  LDC R11, c[0x0][0x64c] ;  /* 0x00019300ff0b7b82 */ /* 0x000ee40000000800 */
[----:B---3--:R-:W-:-:S05]  /*0c20*/  IADD3 R11, P0, R30, R11, RZ ;  /* 0x0000000b1e0b7210 */ /* 0x008fca0007f1e0ff */
        /* <DEDUP_REMOVED lines=8> */
.L_x_7:
[----:B-1----:R-:W-:Y:S01]  /*0cb0*/  SHF.R.U64 R4, R4, R26, R5 ;  /* 0x0000001a04047219 */ /* 0x002fe20000001205 */
[----:B--2---:R-:W-:Y:S01]  /*0cc0*/  VIADD R5, R23, 0xffffffff ;  /* 0xffffffff17057836 */ /* 0x004fe20000000000 */
[----:B------:R-:W-:Y:S01]  /*0cd0*/  LOP3.LUT R13, R28, R13, RZ, 0xc0, !PT ;  /* 0x0000000d1c0d7212 */ /* 0x000fe200078ec0ff */
[----:B------:R-:W-:Y:S02]  /*0ce0*/  IMAD.MOV R14, RZ, RZ, -R14 ;  /* 0x000000ffff0e7224 */ /* 0x000fe400078e0a0e */
[----:B------:R-:W-:Y:S01]  /*0cf0*/  IMAD.MOV R8, RZ, RZ, -R4 ;  /* 0x000000ffff087224 */ /* 0x000fe200078e0a04 */
[----:B------:R-:W-:Y:S01]  /*0d00*/  LOP3.LUT R5, R20, R5, RZ, 0xc0, !PT ;  /* 0x0000000514057212 */ /* 0x000fe200078ec0ff */
[----:B------:R-:W-:Y:S02]  /*0d10*/  IMAD R13, R12, R4, R13 ;  /* 0x000000040c0d7224 */ /* 0x000fe400078e020d */
[----:B------:R-:W-:Y:S02]  /*0d20*/  @P3 IMAD R0, R15, R14, R6 ;  /* 0x0000000e0f003224 */ /* 0x000fe400078e0206 */
[----:B0-----:R-:W-:-:S02]  /*0d30*/  IMAD R4, R8, R27, R30 ;  /* 0x0000001b08047224 */ /* 0x001fc400078e021e */
[----:B------:R-:W-:Y:S02]  /*0d40*/  IMAD R47, R13, R47, R0 ;  /* 0x0000002f0d2f7224 */ /* 0x000fe400078e0200 */
[----:B------:R-:W-:Y:S02]  /*0d50*/  IMAD R4, R4, R23, R5 ;  /* 0x0000001704047224 */ /* 0x000fe400078e0205 */
[----:B------:R-:W-:-:S03]  /*0d60*/  IMAD.MOV.U32 R0, RZ, RZ, 0x1 ;  /* 0x00000001ff007424 */ /* 0x000fc600078e00ff */
[----:B------:R-:W-:Y:S02]  /*0d70*/  SEL R57, R4, R47, !P3 ;  /* 0x0000002f04397207 */ /* 0x000fe40005800000 */
[----:B------:R-:W-:-:S07]  /*0d80*/  SEL R47, R47, R4, !P3 ;  /* 0x000000042f2f7207 */ /* 0x000fce0005800000 */
.L_x_5:
[----:B------:R-:W-:-:S08]  /*0d90*/  NOP ;  /* 0x0000000000007918 */ /* 0x000fd00000000000 */
[----:B------:R-:W0:Y:S02]  /*0da0*/  USETMAXREG.TRY_ALLOC.CTAPOOL UP0, 0xe8 ;  /* 0x000000e8000079c8 */ /* 0x000e240008000600 */
[----:B0-----:R-:W-:-:S13]  /*0db0*/  PLOP3.LUT P0, PT, PT, PT, UP0, 0x80, 0x0 ;  /* 0x000000000000781c */ /* 0x001fda0003f0f008 */
[----:B------:R-:W-:Y:S05]  /*0dc0*/  @!P0 BRA `(.L_x_5) ;  /* 0xfffffffc00f08947 */ /* 0x000fea000383ffff */
[----:B------:R-:W-:Y:S01]  /*0dd0*/  ULDC.64 UR4, c[0x0][0x598] ;  /* 0x0001660000047ab9 */ /* 0x000fe20000000a00 */
[----:B------:R-:W-:Y:S01]  /*0de0*/  ULDC.64 UR38, c[0x0][0x208] ;  /* 0x0000820000267ab9 */ /* 0x000fe20000000a00 */
[----:B------:R-:W-:-:S04]  /*0df0*/  ISETP.NE.U32.AND P0, PT, RZ, UR4, PT ;  /* 0x00000004ff007c0c */ /* 0x000fc8000bf05070 */
[----:B------:R-:W-:-:S13]  /*0e00*/  ISETP.NE.AND.EX P0, PT, RZ, UR5, PT, P0 ;  /* 0x00000005ff007c0c */ /* 0x000fda000bf05300 */
[----:B------:R-:W-:Y:S05]  /*0e10*/  @!P0 BRA `(.L_x_8) ;  /* 0x00000000001c8947 */ /* 0x000fea0003800000 */
[----:B------:R-:W0:Y:S02]  /*0e20*/  LDC.64 R4, c[0x0][0x598] ;  /* 0x00016600ff047b82 */ /* 0x000e240000000a00 */
[----:B0-----:R-:W2:Y:S02]  /*0e30*/  LDG.E.64 R4, desc[UR38][R4.64] ;  /* 0x0000002604047981 */ /* 0x001ea4000c1e1b00 */
[----:B--2---:R-:W-:-:S04]  /*0e40*/  ISETP.NE.U32.AND P0, PT, R4, RZ, PT ;  /* 0x000000ff0400720c */ /* 0x004fc80003f05070 */
[----:B------:R-:W-:-:S13]  /*0e50*/  ISETP.NE.AND.EX P0, PT, R5, RZ, PT, P0 ;  /* 0x000000ff0500720c */ /* 0x000fda0003f05300 */
[----:B------:R-:W-:Y:S05]  /*0e60*/  @!P0 BRA `(.L_x_8) ;  /* 0x0000000000088947 */ /* 0x000fea0003800000 */
[----:B------:R0:W5:Y:S01]  /*0e70*/  LD.E R36, desc[UR38][R4.64] ;  /* 0x0000002604247980 */ /* 0x000162000c101900 */
[----:B------:R-:W-:Y:S05]  /*0e80*/  BRA `(.L_x_9) ;  /* 0x0000000000247947 */ /* 0x000fea0003800000 */
.L_x_8:
[----:B------:R-:W-:Y:S02]  /*0e90*/  ULDC.64 UR4, c[0x0][0x588] ;  /* 0x0001620000047ab9 */ /* 0x000fe40000000a00 */
[----:B------:R-:W-:-:S04]  /*0ea0*/  ISETP.NE.U32.AND P0, PT, RZ, UR4, PT ;  /* 0x00000004ff007c0c */ /* 0x000fc8000bf05070 */
[----:B------:R-:W-:-:S13]  /*0eb0*/  ISETP.NE.AND.EX P0, PT, RZ, UR5, PT, P0 ;  /* 0x00000005ff007c0c */ /* 0x000fda000bf05300 */
[----:B------:R-:W-:Y:S05]  /*0ec0*/  @!P0 BRA `(.L_x_10) ;  /* 0x00000000000c8947 */ /* 0x000fea0003800000 */
[----:B------:R-:W0:Y:S02]  /*0ed0*/  LDC.64 R36, c[0x0][0x588] ;  /* 0x00016200ff247b82 */ /* 0x000e240000000a00 */
[----:B0-----:R1:W5:Y:S01]  /*0ee0*/  LDG.E R36, desc[UR38][R36.64] ;  /* 0x0000002624247981 */ /* 0x001362000c1e1900 */
[----:B------:R-:W-:Y:S05]  /*0ef0*/  BRA `(.L_x_9) ;  /* 0x0000000000087947 */ /* 0x000fea0003800000 */
.L_x_10:
[----:B------:R-:W-:Y:S02]  /*0f00*/  ULDC UR4, c[0x0][0x580] ;  /* 0x0001600000047ab9 */ /* 0x000fe40000000800 */
[----:B------:R-:W-:-:S07]  /*0f10*/  IMAD.U32 R36, RZ, RZ, UR4 ;  /* 0x00000004ff247e24 */ /* 0x000fce000f8e00ff */
.L_x_9:
[----:B------:R-:W-:Y:S02]  /*0f20*/  ULDC.64 UR4, c[0x0][0x5a0] ;  /* 0x0001680000047ab9 */ /* 0x000fe40000000a00 */
[----:B------:R-:W-:-:S04]  /*0f30*/  ISETP.NE.U32.AND P0, PT, RZ, UR4, PT ;  /* 0x00000004ff007c0c */ /* 0x000fc8000bf05070 */
[----:B------:R-:W-:-:S13]  /*0f40*/  ISETP.NE.AND.EX P0, PT, RZ, UR5, PT, P0 ;  /* 0x00000005ff007c0c */ /* 0x000fda000bf05300 */
[----:B------:R-:W-:Y:S05]  /*0f50*/  @!P0 BRA `(.L_x_11) ;  /* 0x00000000001c8947 */ /* 0x000fea0003800000 */
[----:B0-----:R-:W0:Y:S02]  /*0f60*/  LDC.64 R4, c[0x0][0x5a0] ;  /* 0x00016800ff047b82 */ /* 0x001e240000000a00 */
[----:B0-----:R-:W2:Y:S02]  /*0f70*/  LDG.E.64 R4, desc[UR38][R4.64] ;  /* 0x0000002604047981 */ /* 0x001ea4000c1e1b00 */
[----:B--2---:R-:W-:-:S04]  /*0f80*/  ISETP.NE.U32.AND P0, PT, R4, RZ, PT ;  /* 0x000000ff0400720c */ /* 0x004fc80003f05070 */
[----:B------:R-:W-:-:S13]  /*0f90*/  ISETP.NE.AND.EX P0, PT, R5, RZ, PT, P0 ;  /* 0x000000ff0500720c */ /* 0x000fda0003f05300 */
[----:B------:R-:W-:Y:S05]  /*0fa0*/  @!P0 BRA `(.L_x_11) ;  /* 0x0000000000088947 */ /* 0x000fea0003800000 */
[----:B-1----:R0:W5:Y:S01]  /*0fb0*/  LD.E R37, desc[UR38][R4.64] ;  /* 0x0000002604257980 */ /* 0x002162000c101900 */
[----:B------:R-:W-:Y:S05]  /*0fc0*/  BRA `(.L_x_12) ;  /* 0x0000000000247947 */ /* 0x000fea0003800000 */
.L_x_11:
[----:B------:R-:W-:Y:S02]  /*0fd0*/  ULDC.64 UR4, c[0x0][0x590] ;  /* 0x0001640000047ab9 */ /* 0x000fe40000000a00 */
[----:B------:R-:W-:-:S04]  /*0fe0*/  ISETP.NE.U32.AND P0, PT, RZ, UR4, PT ;  /* 0x00000004ff007c0c */ /* 0x000fc8000bf05070 */
[----:B------:R-:W-:-:S13]  /*0ff0*/  ISETP.NE.AND.EX P0, PT, RZ, UR5, PT, P0 ;  /* 0x00000005ff007c0c */ /* 0x000fda000bf05300 */
[----:B------:R-:W-:Y:S05]  /*1000*/  @!P0 BRA `(.L_x_13) ;  /* 0x00000000000c8947 */ /* 0x000fea0003800000 */
[----:B0-----:R-:W1:Y:S02]  /*1010*/  LDC.64 R4, c[0x0][0x590] ;  /* 0x00016400ff047b82 */ /* 0x001e640000000a00 */
[----:B-1----:R1:W5:Y:S01]  /*1020*/  LDG.E R37, desc[UR38][R4.64] ;  /* 0x0000002604257981 */ /* 0x002362000c1e1900 */
[----:B------:R-:W-:Y:S05]  /*1030*/  BRA `(.L_x_12) ;  /* 0x0000000000087947 */ /* 0x000fea0003800000 */
.L_x_13:
[----:B------:R-:W-:Y:S02]  /*1040*/  ULDC UR4, c[0x0][0x584] ;  /* 0x0001610000047ab9 */ /* 0x000fe40000000800 */
[----:B-1----:R-:W-:-:S07]  /*1050*/  IMAD.U32 R37, RZ, RZ, UR4 ;  /* 0x00000004ff257e24 */ /* 0x002fce000f8e00ff */
.L_x_12:
[----:B------:R-:W-:-:S13]  /*1060*/  LOP3.LUT P0, RZ, R0, 0xff, RZ, 0xc0, !PT ;  /* 0x000000ff00ff7812 */ /* 0x000fda000780c0ff */
[----:B------:R-:W-:Y:S05]  /*1070*/  @!P0 EXIT ;  /* 0x000000000000894d */ /* 0x000fea0003800000 */
[----:B------:R-:W2:Y:S01]  /*1080*/  LDC.64 R38, c[0x0][0x5c8] ;  /* 0x00017200ff267b82 */ /* 0x000ea20000000a00 */
[----:B------:R-:W-:Y:S01]  /*1090*/  ULDC.64 UR6, c[0x0][0x288] ;  /* 0x0000a20000067ab9 */ /* 0x000fe20000000a00 */
[----:B------:R-:W-:Y:S01]  /*10a0*/  LOP3.LUT R7, R7, 0x1, RZ, 0xc0, !PT ;  /* 0x0000000107077812 */ /* 0x000fe200078ec0ff */
[----:B------:R-:W-:Y:S01]  /*10b0*/  UIADD3 UR4, UR7, 0x1f, URZ ;  /* 0x0000001f07047890 */ /* 0x000fe2000fffe03f */
[----:B------:R-:W-:Y:S01]  /*10c0*/  SHF.R.U32.HI R0, RZ, 0x2, R2 ;  /* 0x00000002ff007819 */ /* 0x000fe20000011602 */
[----:B01----:R-:W-:Y:S01]  /*10d0*/  IMAD.U32 R5, RZ, RZ, UR6 ;  /* 0x00000006ff057e24 */ /* 0x003fe2000f8e00ff */
[----:B------:R-:W-:Y:S01]  /*10e0*/  SHF.R.U32.HI R3, RZ, 0x1, R3 ;  /* 0x00000001ff037819 */ /* 0x000fe20000011603 */
[----:B------:R-:W-:Y:S01]  /*10f0*/  USHF.R.S32.HI UR5, URZ, 0x1f, UR4 ;  /* 0x0000001f3f057899 */ /* 0x000fe20008011404 */
[----:B------:R-:W-:Y:S01]  /*1100*/  IMAD.SHL.U32 R9, R7, 0x40, RZ ;  /* 0x0000004007097824 */ /* 0x000fe200078e00ff */
[----:B------:R-:W-:Y:S01]  /*1110*/  LOP3.LUT R0, R0, 0x7, RZ, 0xc0, !PT ;  /* 0x0000000700007812 */ /* 0x000fe200078ec0ff */
[C---:B------:R-:W-:Y:S01]  /*1120*/  IMAD.SHL.U32 R41, R2.reuse, 0x2, RZ ;  /* 0x0000000202297824 */ /* 0x040fe200078e00ff */
[----:B------:R-:W-:Y:S01]  /*1130*/  ULEA.HI UR5, UR5, UR4, URZ, 0x5 ;  /* 0x0000000405057291 */ /* 0x000fe2000f8f283f */
[----:B------:R-:W-:Y:S01]  /*1140*/  LOP3.LUT R3, R3, 0x30, RZ, 0xc0, !PT ;  /* 0x0000003003037812 */ /* 0x000fe200078ec0ff */
[----:B------:R-:W-:Y:S01]  /*1150*/  IMAD.MOV.U32 R23, RZ, RZ, RZ ;  /* 0x000000ffff177224 */ /* 0x000fe200078e00ff */
[--C-:B------:R-:W-:Y:S01]  /*1160*/  LOP3.LUT R22, R9, 0x40, R0.reuse, 0xe2, !PT ;  /* 0x0000004009167812 */ /* 0x100fe200078ee200 */
[----:B------:R-:W-:Y:S01]  /*1170*/  USHF.R.S32.HI UR43, URZ, 0x5, UR5 ;  /* 0x000000053f2b7899 */ /* 0x000fe20008011405 */
[-C--:B------:R-:W-:Y:S01]  /*1180*/  IADD3 R0, RZ, -R3.reuse, -R0 ;  /* 0x80000003ff007210 */ /* 0x080fe20007ffe800 */
[----:B------:R-:W-:Y:S01]  /*1190*/  ULDC UR4, c[0x0][0x284] ;  /* 0x0000a10000047ab9 */ /* 0x000fe20000000800 */
[C---:B------:R-:W-:Y:S01]  /*11a0*/  LOP3.LUT R40, R2.reuse, 0x3, RZ, 0xc0, !PT ;  /* 0x0000000302287812 */ /* 0x040fe200078ec0ff */
[----:B------:R-:W-:Y:S01]  /*11b0*/  UISETP.LT.AND UP0, UPT, UR43, 0x1, UPT ;  /* 0x000000012b00788c */ /* 0x000fe2000bf01270 */
[----:B------:R-:W-:Y:S01]  /*11c0*/  LOP3.LUT R42, R2, 0x80, RZ, 0xc0, !PT ;  /* 0x00000080022a7812 */ /* 0x000fe200078ec0ff */
[----:B------:R-:W-:Y:S01]  /*11d0*/  IMAD R0, R7, -0x40, R0 ;  /* 0xffffffc007007824 */ /* 0x000fe200078e0200 */
[----:B------:R-:W-:Y:S01]  /*11e0*/  LOP3.LUT R22, R22, R3, RZ, 0xfc, !PT ;  /* 0x0000000316167212 */ /* 0x000fe200078efcff */
[----:B------:R-:W-:Y:S01]  /*11f0*/  USEL UR44, UR43, 0x1, UP0 ;  /* 0x000000012b2c7887 */ /* 0x000fe20008000000 */
[----:B--2---:R-:W-:Y:S01]  /*1200*/  SHF.L.U64.HI R39, R38, 0x7, R39 ;  /* 0x0000000726277819 */ /* 0x004fe20000010227 */
[----:B------:R-:W-:Y:S01]  /*1210*/  IMAD R40, R40, -0x2, R5 ;  /* 0xfffffffe28287824 */ /* 0x000fe200078e0205 */
[----:B------:R-:W-:Y:S01]  /*1220*/  LOP3.LUT R45, R18, 0x1, RZ, 0xfc, !PT ;  /* 0x00000001122d7812 */ /* 0x000fe200078efcff */
[----:B------:R-:W-:Y:S01]  /*1230*/  IMAD.SHL.U32 R38, R38, 0x80, RZ ;  /* 0x0000008026267824 */ /* 0x000fe200078e00ff */
[----:B------:R-:W-:Y:S01]  /*1240*/  SHF.R.U32.HI R42, RZ, 0x7, R42 ;  /* 0x00000007ff2a7819 */ /* 0x000fe2000001162a */
[----:B------:R-:W-:Y:S01]  /*1250*/  VIADD R43, R0, UR4 ;  /* 0x00000004002b7c36 */ /* 0x000fe20008000000 */
[----:B------:R-:W-:Y:S01]  /*1260*/  UIADD3 UR44, UR43, -UR44, URZ ;  /* 0x8000002c2b2c7290 */ /* 0x000fe2000fffe03f */
[----:B------:R-:W-:Y:S01]  /*1270*/  UMOV UR40, URZ ;  /* 0x0000003f00287c82 */ /* 0x000fe20008000000 */
[----:B------:R-:W-:-:S10]  /*1280*/  UMOV UR41, URZ ;  /* 0x0000003f00297c82 */ /* 0x000fd40008000000 */
.L_x_43:
[----:B------:R-:W0:Y:S01]  /*1290*/  SHFL.IDX PT, R0, R42, RZ, 0x1f ;  /* 0x00001fff2a007589 */ /* 0x000e2200000e0000 */
[----:B------:R-:W1:Y:S01]  /*12a0*/  S2UR UR6, SR_CgaCtaId ;  /* 0x00000000000679c3 */ /* 0x000e620000008800 */
[----:B------:R-:W-:Y:S01]  /*12b0*/  UMOV UR46, 0x400 ;  /* 0x00000400002e7882 */ /* 0x000fe20000000000 */
[----:B0-----:R-:W-:Y:S01]  /*12c0*/  R2UR UR4, R0 ;  /* 0x00000000000472ca */ /* 0x001fe200000e0000 */
[----:B-1----:R-:W-:-:S12]  /*12d0*/  ULEA UR46, UR6, UR46, 0x18 ;  /* 0x0000002e062e7291 */ /* 0x002fd8000f8ec03f */
[----:B------:R-:W-:-:S04]  /*12e0*/  ULEA.HI UR5, UR4, UR4, URZ, 0x1 ;  /* 0x0000000404057291 */ /* 0x000fc8000f8f083f */
[----:B------:R-:W-:-:S04]  /*12f0*/  ULOP3.LUT UR5, UR5, 0x1ffffe, URZ, 0xc0, !UPT ;  /* 0x001ffffe05057892 */ /* 0x000fc8000f8ec03f */
[----:B------:R-:W-:-:S03]  /*1300*/  UIADD3 UR5, UR4, -UR5, URZ ;  /* 0x8000000504057290 */ /* 0x000fc6000fffe03f */
[----:B------:R-:W-:Y:S01]  /*1310*/  ULDC UR4, c[0x0][0x28c] ;  /* 0x0000a30000047ab9 */ /* 0x000fe20000000800 */
[----:B------:R-:W-:Y:S01]  /*1320*/  ULEA UR5, UR5, UR46, 0xb ;  /* 0x0000002e05057291 */ /* 0x000fe2000f8e583f */
[----:B------:R-:W-:-:S03]  /*1330*/  ISETP.LT.AND P0, PT, RZ, UR4, PT ;  /* 0x00000004ff007c0c */ /* 0x000fc6000bf01270 */
[----:B------:R-:W-:-:S04]  /*1340*/  UIADD3 UR5, UR5, 0x180, URZ ;  /* 0x0000018005057890 */ /* 0x000fc8000fffe03f */
[----:B------:R-:W-:-:S04]  /*1350*/  USHF.R.U32.HI UR5, URZ, 0x4, UR5 ;  /* 0x000000043f057899 */ /* 0x000fc80008011605 */
[----:B------:R-:W-:-:S04]  /*1360*/  ULOP3.LUT UR5, UR5, 0x3fff, URZ, 0xc0, !UPT ;  /* 0x00003fff05057892 */ /* 0x000fc8000f8ec03f */
[----:B------:R-:W-:Y:S01]  /*1370*/  ULOP3.LUT UR45, UR5, 0x10000, URZ, 0xfc, !UPT ;  /* 0x00010000052d7892 */ /* 0x000fe2000f8efc3f */
[----:B------:R-:W-:Y:S11]  /*1380*/  @P0 BRA `(.L_x_14) ;  /* 0x0000000000400947 */ /* 0x000ff60003800000 */
[----:B------:R-:W-:Y:S01]  /*1390*/  MOV R0, 0x0 ;  /* 0x0000000000007802 */ /* 0x000fe20000000f00 */
[----:B------:R-:W-:Y:S01]  /*13a0*/  ULDC.64 UR4, c[0x4][0x68] ;  /* 0x01001a0000047ab9 */ /* 0x000fe20000000a00 */
[----:B------:R-:W-:Y:S01]  /*13b0*/  ULDC.64 UR6, c[0x4][0x8] ;  /* 0x0100020000067ab9 */ /* 0x000fe20000000a00 */
[----:B------:R-:W-:Y:S01]  /*13c0*/  IMAD.U32 R4, RZ, RZ, UR4 ;  /* 0x00000004ff047e24 */ /* 0x000fe2000f8e00ff */
[----:B------:R0:W1:Y:S01]  /*13d0*/  LDC.64 R2, c[0x4][R0] ;  /* 0x0100000000027b82 */ /* 0x0000620000000a00 */
[----:B------:R-:W-:Y:S01]  /*13e0*/  IMAD.U32 R5, RZ, RZ, UR5 ;  /* 0x00000005ff057e24 */ /* 0x000fe2000f8e00ff */
[----:B------:R-:W-:Y:S01]  /*13f0*/  ULDC.64 UR4, c[0x4][0x70] ;  /* 0x01001c0000047ab9 */ /* 0x000fe20000000a00 */
[----:B------:R-:W-:Y:S02]  /*1400*/  IMAD.U32 R10, RZ, RZ, UR6 ;  /* 0x00000006ff0a7e24 */ /* 0x000fe4000f8e00ff */
[----:B------:R-:W-:Y:S02]  /*1410*/  IMAD.U32 R6, RZ, RZ, UR4 ;  /* 0x00000004ff067e24 */ /* 0x000fe4000f8e00ff */
[----:B------:R-:W-:-:S02]  /*1420*/  IMAD.U32 R7, RZ, RZ, UR5 ;  /* 0x00000005ff077e24 */ /* 0x000fc4000f8e00ff */
[----:B------:R-:W-:Y:S02]  /*1430*/  IMAD.U32 R11, RZ, RZ, UR7 ;  /* 0x00000007ff0b7e24 */ /* 0x000fe4000f8e00ff */
[----:B------:R-:W-:Y:S02]  /*1440*/  IMAD.MOV.U32 R8, RZ, RZ, 0x1e1 ;  /* 0x000001e1ff087424 */ /* 0x000fe400078e00ff */
[----:B------:R-:W-:Y:S02]  /*1450*/  IMAD.MOV.U32 R12, RZ, RZ, 0x1 ;  /* 0x00000001ff0c7424 */ /* 0x000fe400078e00ff */
[----:B0-----:R-:W-:-:S07]  /*1460*/  IMAD.MOV.U32 R13, RZ, RZ, RZ ;  /* 0x000000ffff0d7224 */ /* 0x001fce00078e00ff */
[----:B------:R-:W-:-:S07]  /*1470*/  LEPC R20, `(.L_x_14) ;  /* 0x000000001014794e */ /* 0x000fce0000000000 */
[----:B-1---5:R-:W-:Y:S05]  /*1480*/  CALL.ABS.NOINC R2 ;  /* 0x0000000002007343 */ /* 0x022fea0003c00000 */
.L_x_14:
[----:B------:R-:W-:-:S13]  /*1490*/  ISETP.NE.AND P0, PT, R45, 0x3, PT ;  /* 0x000000032d00780c */ /* 0x000fda0003f05270 */
[----:B------:R-:W-:Y:S05]  /*14a0*/  @!P0 BRA `(.L_x_15) ;  /* 0x0000000000048947 */ /* 0x000fea0003800000 */
[----:B------:R-:W-:Y:S01]  /*14b0*/  BPT.TRAP 0x1 ;  /* 0x000000040000795c */ /* 0x000fe20000300000 */
.L_x_15:
[----:B------:R-:W-:Y:S02]  /*14c0*/  IMAD.U32 R0, RZ, RZ, UR41 ;  /* 0x00000029ff007e24 */ /* 0x000fe4000f8e00ff */
[----:B------:R-:W-:-:S03]  /*14d0*/  IMAD.U32 R3, RZ, RZ, UR40 ;  /* 0x00000028ff037e24 */ /* 0x000fc6000f8e00ff */
[----:B------:R-:W-:Y:S02]  /*14e0*/  LEA R0, R0, UR46, 0x3 ;  /* 0x0000002e00007c11 */ /* 0x000fe4000f8e18ff */
[----:B------:R-:W-:-:S04]  /*14f0*/  SHF.L.U32 R3, R3, 0x1f, RZ ;  /* 0x0000001f03037819 */ /* 0x000fc800000006ff */
[----:B------:R0:W1:Y:S01]  /*1500*/  SYNCS.PHASECHK.TRANS64.TRYWAIT P1, [R0+URZ], R3 ;  /* 0x00000003000075a7 */ /* 0x000062000802017f */
[----:B------:R-:W-:Y:S05]  /*1510*/  @!P0 BRA `(.L_x_16) ;  /* 0x0000000000048947 */ /* 0x000fea0003800000 */
[----:B------:R-:W-:Y:S01]  /*1520*/  BPT.TRAP 0x1 ;  /* 0x000000040000795c */ /* 0x000fe20000300000 */
.L_x_16:
[----:B-1----:R-:W-:Y:S05]  /*1530*/  @P1 BRA `(.L_x_17) ;  /* 0x0000000000081947 */ /* 0x002fea0003800000 */
[----:B------:R-:W1:Y:S02]  /*1540*/  SYNCS.PHASECHK.TRANS64.TRYWAIT P1, [R0+URZ], R3 ;  /* 0x00000003000075a7 */ /* 0x000e64000802017f */
[----:B-1----:R-:W-:Y:S05]  /*1550*/  @!P1 BRA `(.L_x_18) ;  /* 0x0000003c00b89947 */ /* 0x002fea0003800000 */
.L_x_17:
[----:B------:R-:W2:Y:S01]  /*1560*/  S2UR UR5, SR_CgaCtaId ;  /* 0x00000000000579c3 */ /* 0x000ea20000008800 */
[----:B------:R-:W-:Y:S01]  /*1570*/  UMOV UR4, 0x400 ;  /* 0x0000040000047882 */ /* 0x000fe20000000000 */
[----:B01----:R-:W-:-:S05]  /*1580*/  IMAD.U32 R0, RZ, RZ, UR44 ;  /* 0x0000002cff007e24 */ /* 0x003fca000f8e00ff */
[----:B------:R-:W-:Y:S01]  /*1590*/  ISETP.GE.AND P1, PT, R0, 0x1, PT ;  /* 0x000000010000780c */ /* 0x000fe20003f26270 */
[----:B--2---:R-:W-:-:S06]  /*15a0*/  ULEA UR4, UR5, UR4, 0x18 ;  /* 0x0000000405047291 */ /* 0x004fcc000f8ec03f */
[----:B------:R-:W-:Y:S01]  /*15b0*/  IMAD.U32 R5, RZ, RZ, UR4 ;  /* 0x00000004ff057e24 */ /* 0x000fe2000f8e00ff */
[----:B------:R-:W-:Y:S05]  /*15c0*/  WARPSYNC.ALL ;  /* 0x0000000000007948 */ /* 0x000fea0003800000 */
[----:B------:R-:W-:Y:S01]  /*15d0*/  R2UR UR4, R5 ;  /* 0x00000000050472ca */ /* 0x000fe200000e0000 */
[----:B------:R-:W-:Y:S01]  /*15e0*/  WARPGROUP.ARRIVE ;  /* 0x00000000000079c5 */ /* 0x000fe20000000000 */
[----:B------:R-:W-:Y:S01]  /*15f0*/  UMOV UR5, 0xc0000010 ;  /* 0xc000001000057882 */ /* 0x000fe20000000000 */
[----:B------:R-:W-:-:S10]  /*1600*/  UMOV UR7, 0xc0000000 ;  /* 0xc000000000077882 */ /* 0x000fd40000000000 */
[----:B------:R-:W-:-:S04]  /*1610*/  UIADD3 UR4, UR4, 0x34180, URZ ;  /* 0x0003418004047890 */ /* 0x000fc8000fffe03f */
[----:B------:R-:W-:-:S04]  /*1620*/  USHF.R.U32.HI UR4, URZ, 0x4, UR4 ;  /* 0x000000043f047899 */ /* 0x000fc80008011604 */
[----:B------:R-:W-:-:S04]  /*1630*/  ULOP3.LUT UR4, UR4, 0x3fff, URZ, 0xc0, !UPT ;  /* 0x00003fff04047892 */ /* 0x000fc8000f8ec03f */
[----:B------:R-:W-:Y:S02]  /*1640*/  ULOP3.LUT UR8, UR4, 0x10000, URZ, 0xfc, !UPT ;  /* 0x0001000004087892 */ /* 0x000fe4000f8efc3f */
[----:B------:R-:W-:Y:S02]  /*1650*/  ULEA UR4, UR41, UR45, 0xa ;  /* 0x0000002d29047291 */ /* 0x000fe4000f8e503f */
[----:B------:R-:W-:Y:S02]  /*1660*/  ULEA UR6, UR41, UR8, 0x4 ;  /* 0x0000000829067291 */ /* 0x000fe4000f8e203f */
[----:B------:R-:W-:Y:S02]  /*1670*/  UIADD3 UR9, UR4, 0x100, URZ ;  /* 0x0000010004097890 */ /* 0x000fe4000fffe03f */
[----:B------:R-:W-:Y:S02]  /*1680*/  UIADD3 UR10, UR4, 0x200, URZ ;  /* 0x00000200040a7890 */ /* 0x000fe4000fffe03f */
[----:B------:R-:W-:-:S03]  /*1690*/  UIADD3 UR11, UR4, 0x300, URZ ;  /* 0x00000300040b7890 */ /* 0x000fc6000fffe03f */
[----:B------:R-:W-:Y:S01]  /*16a0*/  IGMMA.64x8x32.S8.S8 R48, gdesc[UR4], RZ, !UPT, gsb0 ;  /* 0x00000000043079f1 */ /* 0x000fe2000c0410ff */
[----:B------:R-:W-:Y:S01]  /*16b0*/  UMOV UR4, UR9 ;  /* 0x0000000900047c82 */ /* 0x000fe20008000000 */
[----:B------:R-:W-:Y:S01]  /*16c0*/  UMOV UR5, 0xc0000010 ;  /* 0xc000001000057882 */ /* 0x000fe20000000000 */
[----:B------:R-:W-:Y:S02]  /*16d0*/  WARPGROUP.DEPBAR.LE gsb0, 0x0 ;  /* 0x00008000000079c5 */ /* 0x000fe40000010000 */
[----:B------:R-:W-:-:S06]  /*16e0*/  WARPGROUP.ARRIVE ;  /* 0x00000000000079c5 */ /* 0x000fcc0000000000 */
        /* <DEDUP_REMOVED lines=10> */
[----:B------:R-:W-:Y:S03]  /*1790*/  IGMMA.64x8x32.S8.S8 R24, gdesc[UR4], RZ, !UPT, gsb0 ;  /* 0x00000000041879f1 */ /* 0x000fe6000c0410ff */
[----:B------:R-:W-:Y:S02]  /*17a0*/  WARPGROUP.DEPBAR.LE gsb0, 0x0 ;  /* 0x00008000000079c5 */ /* 0x000fe40000010000 */
[----:B------:R-:W-:Y:S05]  /*17b0*/  @!P1 BRA `(.L_x_19) ;  /* 0x0000000400109947 */ /* 0x000fea0003800000 */
[----:B------:R-:W-:Y:S01]  /*17c0*/  UIADD3 UR4, UR41, 0x1, URZ ;  /* 0x0000000129047890 */ /* 0x000fe2000fffe03f */
[----:B------:R-:W-:Y:S02]  /*17d0*/  IMAD.U32 R0, RZ, RZ, UR44 ;  /* 0x0000002cff007e24 */ /* 0x000fe4000f8e00ff */
[----:B------:R-:W-:Y:S01]  /*17e0*/  IMAD.U32 R2, RZ, RZ, UR41 ;  /* 0x00000029ff027e24 */ /* 0x000fe2000f8e00ff */
[----:B------:R-:W-:-:S04]  /*17f0*/  UISETP.NE.AND UP0, UPT, UR4, 0xd, UPT ;  /* 0x0000000d0400788c */ /* 0x000fc8000bf05270 */
[----:B------:R-:W-:Y:S02]  /*1800*/  USEL UR5, URZ, 0x1, UP0 ;  /* 0x000000013f057887 */ /* 0x000fe40008000000 */
[----:B------:R-:W-:Y:S02]  /*1810*/  USEL UR9, UR4, URZ, UP0 ;  /* 0x0000003f04097287 */ /* 0x000fe40008000000 */
[----:B------:R-:W-:-:S06]  /*1820*/  ULOP3.LUT UR5, UR40, UR5, URZ, 0x3c, !UPT ;  /* 0x0000000528057292 */ /* 0x000fcc000f8e3c3f */
[----:B------:R-:W-:-:S07]  /*1830*/  IMAD.U32 R7, RZ, RZ, UR5 ;  /* 0x00000005ff077e24 */ /* 0x000fce000f8e00ff */
.L_x_26:
[----:B0-----:R-:W-:Y:S05]  /*1840*/  @!P0 BRA `(.L_x_20) ;  /* 0x0000000000048947 */ /* 0x001fea0003800000 */
[----:B------:R-:W-:Y:S01]  /*1850*/  BPT.TRAP 0x1 ;  /* 0x000000040000795c */ /* 0x000fe20000300000 */
.L_x_20:
[----:B------:R-:W0:Y:S01]  /*1860*/  S2UR UR5, SR_CgaCtaId ;  /* 0x00000000000579c3 */ /* 0x000e220000008800 */
[----:B------:R-:W-:Y:S01]  /*1870*/  UMOV UR4, 0x400 ;  /* 0x0000040000047882 */ /* 0x000fe20000000000 */
[----:B------:R-:W-:Y:S01]  /*1880*/  IMAD.U32 R6, RZ, RZ, UR9 ;  /* 0x00000009ff067e24 */ /* 0x000fe2000f8e00ff */
[----:B------:R-:W-:Y:S01]  /*1890*/  SHF.L.U32 R4, R7, 0x1f, RZ ;  /* 0x0000001f07047819 */ /* 0x000fe200000006ff */
[----:B0-----:R-:W-:-:S06]  /*18a0*/  ULEA UR4, UR5, UR4, 0x18 ;  /* 0x0000000405047291 */ /* 0x001fcc000f8ec03f */
[----:B------:R-:W-:-:S04]  /*18b0*/  IMAD.U32 R5, RZ, RZ, UR4 ;  /* 0x00000004ff057e24 */ /* 0x000fc8000f8e00ff */
[----:B------:R-:W-:-:S04]  /*18c0*/  IMAD R3, R6, 0x8, R5 ;  /* 0x0000000806037824 */ /* 0x000fc800078e0205 */
[----:B------:R0:W1:Y:S01]  /*18d0*/  SYNCS.PHASECHK.TRANS64.TRYWAIT P1, [R3+URZ], R4 ;  /* 0x00000004030075a7 */ /* 0x000062000802017f */
[----:B------:R-:W-:Y:S05]  /*18e0*/  @!P0 BRA `(.L_x_21) ;  /* 0x0000000000048947 */ /* 0x000fea0003800000 */
[----:B------:R-:W-:Y:S01]  /*18f0*/  BPT.TRAP 0x1 ;  /* 0x000000040000795c */ /* 0x000fe20000300000 */
.L_x_21:
[----:B-1----:R-:W-:Y:S05]  /*1900*/  @P1 BRA `(.L_x_22) ;  /* 0x0000000000081947 */ /* 0x002fea0003800000 */
[----:B------:R-:W1:Y:S02]  /*1910*/  SYNCS.PHASECHK.TRANS64.TRYWAIT P1, [R3+URZ], R4 ;  /* 0x00000004030075a7 */ /* 0x000e64000802017f */
[----:B-1----:R-:W-:Y:S05]  /*1920*/  @!P1 BRA `(.L_x_23) ;  /* 0x0000003800d89947 */ /* 0x002fea0003800000 */
.L_x_22:
[----:B------:R-:W-:Y:S01]  /*1930*/  ULEA UR6, UR9, UR8, 0x4 ;  /* 0x0000000809067291 */ /* 0x000fe2000f8e203f */
[----:B------:R-:W-:Y:S01]  /*1940*/  WARPGROUP.ARRIVE ;  /* 0x00000000000079c5 */ /* 0x000fe20000000000 */
[----:B------:R-:W-:Y:S01]  /*1950*/  ULEA UR4, UR9, UR45, 0xa ;  /* 0x0000002d09047291 */ /* 0x000fe2000f8e503f */
[----:B------:R-:W-:Y:S01]  /*1960*/  UMOV UR7, 0xc0000000 ;  /* 0xc000000000077882 */ /* 0x000fe20000000000 */
[----:B------:R-:W-:Y:S02]  /*1970*/  UMOV UR5, 0xc0000010 ;  /* 0xc000001000057882 */ /* 0x000fe40000000000 */
[----:B------:R-:W-:Y:S02]  /*1980*/  UIADD3 UR10, UR4, 0x100, URZ ;  /* 0x00000100040a7890 */ /* 0x000fe4000fffe03f */
[----:B------:R-:W-:Y:S02]  /*1990*/  UIADD3 UR11, UR4, 0x200, URZ ;  /* 0x00000200040b7890 */ /* 0x000fe4000fffe03f */
[----:B------:R-:W-:-:S02]  /*19a0*/  UIADD3 UR12, UR4, 0x300, URZ ;  /* 0x00000300040c7890 */ /* 0x000fc4000fffe03f */
[----:B------:R-:W-:Y:S01]  /*19b0*/  IGMMA.64x8x32.S8.S8 R48, gdesc[UR4], R48, gsb0 ;  /* 0x00000000043079f1 */ /* 0x000fe20008041030 */
[----:B------:R-:W-:Y:S01]  /*19c0*/  UMOV UR5, 0xc0000010 ;  /* 0xc000001000057882 */ /* 0x000fe20000000000 */
[----:B------:R-:W-:Y:S01]  /*19d0*/  UMOV UR4, UR10 ;  /* 0x0000000a00047c82 */ /* 0x000fe20008000000 */
[----:B------:R-:W-:Y:S02]  /*19e0*/  WARPGROUP.DEPBAR.LE gsb0, 0x0 ;  /* 0x00008000000079c5 */ /* 0x000fe40000010000 */
[----:B------:R-:W-:-:S06]  /*19f0*/  WARPGROUP.ARRIVE ;  /* 0x00000000000079c5 */ /* 0x000fcc0000000000 */
[----:B------:R-:W-:Y:S01]  /*1a00*/  IGMMA.64x8x32.S8.S8 R32, gdesc[UR4], R32, gsb0 ;  /* 0x00000000042079f1 */ /* 0x000fe20008041020 */
[----:B------:R-:W-:Y:S01]  /*1a10*/  UMOV UR4, UR11 ;  /* 0x0000000b00047c82 */ /* 0x000fe20008000000 */
[----:B------:R-:W-:Y:S01]  /*1a20*/  UMOV UR5, 0xc0000010 ;  /* 0xc000001000057882 */ /* 0x000fe20000000000 */
[----:B------:R-:W-:Y:S02]  /*1a30*/  WARPGROUP.DEPBAR.LE gsb0, 0x0 ;  /* 0x00008000000079c5 */ /* 0x000fe40000010000 */
[----:B------:R-:W-:-:S06]  /*1a40*/  WARPGROUP.ARRIVE ;  /* 0x00000000000079c5 */ /* 0x000fcc0000000000 */
[----:B------:R-:W-:Y:S01]  /*1a50*/  IGMMA.64x8x32.S8.S8 R28, gdesc[UR4], R28, gsb0 ;  /* 0x00000000041c79f1 */ /* 0x000fe2000804101c */
[----:B------:R-:W-:Y:S01]  /*1a60*/  UMOV UR4, UR12 ;  /* 0x0000000c00047c82 */ /* 0x000fe20008000000 */
[----:B------:R-:W-:Y:S01]  /*1a70*/  UMOV UR5, 0xc0000010 ;  /* 0xc000001000057882 */ /* 0x000fe20000000000 */
[----:B------:R-:W-:Y:S02]  /*1a80*/  WARPGROUP.DEPBAR.LE gsb0, 0x0 ;  /* 0x00008000000079c5 */ /* 0x000fe40000010000 */
[----:B------:R-:W-:-:S06]  /*1a90*/  WARPGROUP.ARRIVE ;  /* 0x00000000000079c5 */ /* 0x000fcc0000000000 */
[----:B------:R-:W-:Y:S03]  /*1aa0*/  IGMMA.64x8x32.S8.S8 R24, gdesc[UR4], R24, gsb0 ;  /* 0x00000000041879f1 */ /* 0x000fe60008041018 */
[----:B------:R-:W-:Y:S02]  /*1ab0*/  WARPGROUP.DEPBAR.LE gsb0, 0x0 ;  /* 0x00008000000079c5 */ /* 0x000fe40000010000 */
[----:B------:R-:W-:Y:S05]  /*1ac0*/  @!P0 BRA `(.L_x_24) ;  /* 0x0000000000048947 */ /* 0x000fea0003800000 */
[----:B------:R-:W-:Y:S01]  /*1ad0*/  BPT.TRAP 0x1 ;  /* 0x000000040000795c */ /* 0x000fe20000300000 */
.L_x_24:
[----:B01----:R-:W-:Y:S01]  /*1ae0*/  IMAD R3, R2, 0x8, R5 ;  /* 0x0000000802037824 */ /* 0x003fe200078e0205 */
[----:B------:R-:W-:-:S03]  /*1af0*/  ISETP.GT.U32.AND P1, PT, R18, 0x1, PT ;  /* 0x000000011200780c */ /* 0x000fc60003f24070 */
[----:B------:R-:W-:-:S05]  /*1b00*/  VIADD R3, R3, 0x68 ;  /* 0x0000006803037836 */ /* 0x000fca0000000000 */
[----:B------:R-:W-:-:S04]  /*1b10*/  PRMT R3, RZ, 0x654, R3 ;  /* 0x00000654ff037816 */ /* 0x000fc80000000003 */
[----:B------:R0:W-:Y:S01]  /*1b20*/  SYNCS.ARRIVE.TRANS64.RED.A1T0 RZ, [R3+URZ], RZ ;  /* 0x000000ff03ff79a7 */ /* 0x0001e2000810043f */
[----:B------:R-:W-:Y:S05]  /*1b30*/  @P1 BRA `(.L_x_25) ;  /* 0x0000000000041947 */ /* 0x000fea0003800000 */
[----:B------:R-:W-:Y:S01]  /*1b40*/  BPT.TRAP 0x1 ;  /* 0x000000040000795c */ /* 0x000fe20000300000 */
.L_x_25:
[----:B------:R-:W-:Y:S01]  /*1b50*/  UIADD3 UR9, UR9, 0x1, URZ ;  /* 0x0000000109097890 */ /* 0x000fe2000fffe03f */
[----:B------:R-:W-:Y:S01]  /*1b60*/  ISETP.GT.AND P2, PT, R0, 0x1, PT ;  /* 0x000000010000780c */ /* 0x000fe20003f44270 */
[----:B------:R-:W-:Y:S02]  /*1b70*/  VIADD R2, R2, 0x1 ;  /* 0x0000000102027836 */ /* 0x000fe40000000000 */
[----:B------:R-:W-:Y:S01]  /*1b80*/  UISETP.NE.AND UP0, UPT, UR9, 0xd, UPT ;  /* 0x0000000d0900788c */ /* 0x000fe2000bf05270 */
[----:B------:R-:W-:Y:S02]  /*1b90*/  VIADD R0, R0, 0xffffffff ;  /* 0xffffffff00007836 */ /* 0x000fe40000000000 */
[C---:B------:R-:W-:Y:S01]  /*1ba0*/  ISETP.NE.AND P1, PT, R2.reuse, 0xd, PT ;  /* 0x0000000d0200780c */ /* 0x040fe20003f25270 */
[----:B------:R-:W-:Y:S02]  /*1bb0*/  USEL UR4, URZ, 0x1, UP0 ;  /* 0x000000013f047887 */ /* 0x000fe40008000000 */
[----:B------:R-:W-:Y:S01]  /*1bc0*/  USEL UR9, UR9, URZ, UP0 ;  /* 0x0000003f09097287 */ /* 0x000fe20008000000 */
[----:B------:R-:W-:-:S03]  /*1bd0*/  SEL R2, R2, RZ, P1 ;  /* 0x000000ff02027207 */ /* 0x000fc60000800000 */
[----:B------:R-:W-:Y:S01]  /*1be0*/  LOP3.LUT R7, R7, UR4, RZ, 0x3c, !PT ;  /* 0x0000000407077c12 */ /* 0x000fe2000f8e3cff */
[----:B------:R-:W-:Y:S07]  /*1bf0*/  @P2 BRA `(.L_x_26) ;  /* 0xfffffffc00102947 */ /* 0x000fee000383ffff */
.L_x_19:
[----:B------:R-:W1:Y:S02]  /*1c00*/  LDC R0, c[0x0][0x28c] ;  /* 0x0000a300ff007b82 */ /* 0x000e640000000800 */
[----:B-1----:R-:W-:-:S13]  /*1c10*/  ISETP.GE.AND P1, PT, R0, 0x1, PT ;  /* 0x000000010000780c */ /* 0x002fda0003f26270 */
[----:B------:R-:W-:Y:S05]  /*1c20*/  @!P1 BRA `(.L_x_27) ;  /* 0x0000000000389947 */ /* 0x000fea0003800000 */
[----:B------:R-:W-:Y:S05]  /*1c30*/  @!P0 BRA `(.L_x_28) ;  /* 0x0000000000048947 */ /* 0x000fea0003800000 */
[----:B------:R-:W-:Y:S01]  /*1c40*/  BPT.TRAP 0x1 ;  /* 0x000000040000795c */ /* 0x000fe20000300000 */
.L_x_28:
[----:B------:R-:W-:Y:S01]  /*1c50*/  UIADD3 UR6, UR44, UR41, URZ ;  /* 0x000000292c067290 */ /* 0x000fe2000fffe03f */
[----:B------:R-:W-:-:S03]  /*1c60*/  ISETP.GT.U32.AND P0, PT, R18, 0x1, PT ;  /* 0x000000011200780c */ /* 0x000fc60003f04070 */
[----:B------:R-:W-:-:S04]  /*1c70*/  UIMAD.WIDE.U32 UR4, UR6, 0x4ec4ec4f, URZ ;  /* 0x4ec4ec4f060478a5 */ /* 0x000fc8000f8e003f */
[----:B------:R-:W-:-:S04]  /*1c80*/  USHF.R.U32.HI UR4, URZ, 0x2, UR5 ;  /* 0x000000023f047899 */ /* 0x000fc80008011605 */
[----:B------:R-:W-:-:S06]  /*1c90*/  UIMAD UR6, UR4, -0xd, UR6 ;  /* 0xfffffff3040678a4 */ /* 0x000fcc000f8e0206 */
[----:B------:R-:W-:-:S04]  /*1ca0*/  IMAD.U32 R0, RZ, RZ, UR6 ;  /* 0x00000006ff007e24 */ /* 0x000fc8000f8e00ff */
[----:B------:R-:W-:-:S04]  /*1cb0*/  IMAD R0, R0, 0x8, R5 ;  /* 0x0000000800007824 */ /* 0x000fc800078e0205 */
[----:B------:R-:W-:-:S05]  /*1cc0*/  VIADD R0, R0, 0x68 ;  /* 0x0000006800007836 */ /* 0x000fca0000000000 */
[----:B------:R-:W-:-:S04]  /*1cd0*/  PRMT R0, RZ, 0x654, R0 ;  /* 0x00000654ff007816 */ /* 0x000fc80000000000 */
[----:B------:R1:W-:Y:S01]  /*1ce0*/  SYNCS.ARRIVE.TRANS64.RED.A1T0 RZ, [R0+URZ], RZ ;  /* 0x000000ff00ff79a7 */ /* 0x0003e2000810043f */
[----:B------:R-:W-:Y:S05]  /*1cf0*/  @P0 BRA `(.L_x_27) ;  /* 0x0000000000040947 */ /* 0x000fea0003800000 */
[----:B------:R-:W-:Y:S01]  /*1d00*/  BPT.TRAP 0x1 ;  /* 0x000000040000795c */ /* 0x000fe20000300000 */
.L_x_27:
[----:B------:R-:W-:Y:S01]  /*1d10*/  IMAD.SHL.U32 R10, R57, 0x8, RZ ;  /* 0x00000008390a7824 */ /* 0x000fe200078e00ff */
[----:B------:R-:W-:Y:S01]  /*1d20*/  UIADD3 UR41, UR43, UR41, URZ ;  /* 0x000000292b297290 */ /* 0x000fe2000fffe03f */
[----:B------:R-:W-:Y:S01]  /*1d30*/  IMAD.SHL.U32 R12, R47, 0x200, RZ ;  /* 0x000002002f0c7824 */ /* 0x000fe200078e00ff */
[----:B------:R-:W-:Y:S01]  /*1d40*/  ULDC UR7, c[0x0][0x288] ;  /* 0x0000a20000077ab9 */ /* 0x000fe20000000800 */
[----:B------:R-:W-:Y:S01]  /*1d50*/  ULDC UR10, c[0x0][0x284] ;  /* 0x0000a100000a7ab9 */ /* 0x000fe20000000800 */
[----:B------:R-:W-:Y:S01]  /*1d60*/  UISETP.GT.U32.AND UP0, UPT, UR41, 0xc, UPT ;  /* 0x0000000c2900788c */ /* 0x000fe2000bf04070 */
[----:B------:R-:W-:Y:S01]  /*1d70*/  ISETP.GE.AND P0, PT, R10, UR7, PT ;  /* 0x000000070a007c0c */ /* 0x000fe2000bf06270 */
[----:B------:R-:W-:Y:S01]  /*1d80*/  UISETP.GE.U32.AND UP1, UPT, UR43, 0xd, UPT ;  /* 0x0000000d2b00788c */ /* 0x000fe2000bf26070 */
[----:B------:R-:W-:Y:S01]  /*1d90*/  SHF.R.S32.HI R20, RZ, 0x1f, R55 ;  /* 0x0000001fff147819 */ /* 0x000fe20000011437 */
[----:B------:R-:W-:Y:S01]  /*1da0*/  UISETP.LT.U32.AND UP0, UPT, UR43, 0xd, UP0 ;  /* 0x0000000d2b00788c */ /* 0x000fe20008701070 */
[----:B------:R-:W-:Y:S01]  /*1db0*/  ISETP.GE.OR P0, PT, R12, UR10, P0 ;  /* 0x0000000a0c007c0c */ /* 0x000fe20008706670 */
[----:B------:R-:W-:Y:S01]  /*1dc0*/  UIMAD.WIDE.U32 UR4, UR41, 0x4ec4ec4f, URZ ;  /* 0x4ec4ec4f290478a5 */ /* 0x000fe2000f8e003f */
[----:B------:R-:W-:Y:S01]  /*1dd0*/  LOP3.LUT R8, R10, 0x6, R41, 0xf8, !PT ;  /* 0x000000060a087812 */ /* 0x000fe200078ef829 */
[----:B------:R-:W-:Y:S01]  /*1de0*/  USEL UR6, URZ, 0x1, !UP0 ;  /* 0x000000013f067887 */ /* 0x000fe2000c000000 */
[----:B------:R-:W-:-:S02]  /*1df0*/  ULDC.64 UR8, c[0x0][0x5d0] ;  /* 0x0001740000087ab9 */ /* 0x000fc40000000a00 */
[----:B------:R-:W-:Y:S01]  /*1e00*/  SHF.R.S32.HI R9, RZ, 0x1f, R8 ;  /* 0x0000001fff097819 */ /* 0x000fe20000011408 */
[----:B-1----:R-:W-:Y:S01]  /*1e10*/  IMAD R0, R20, UR8, RZ ;  /* 0x0000000814007c24 */ /* 0x002fe2000f8e02ff */
[----:B------:R-:W-:Y:S02]  /*1e20*/  USHF.R.U32.HI UR4, URZ, 0x2, UR5 ;  /* 0x000000023f047899 */ /* 0x000fe40008011605 */
[----:B------:R-:W-:Y:S01]  /*1e30*/  ULOP3.LUT UR40, UR40, UR6, URZ, 0x3c, !UPT ;  /* 0x0000000628287292 */ /* 0x000fe2000f8e3c3f */
[C---:B------:R-:W-:Y:S01]  /*1e40*/  IMAD R5, R55.reuse, UR9, R0 ;  /* 0x0000000937057c24 */ /* 0x040fe2000f8e0200 */
[----:B------:R-:W-:Y:S01]  /*1e50*/  UIMAD UR41, UR4, -0xd, UR41 ;  /* 0xfffffff3042978a4 */ /* 0x000fe2000f8e0229 */
[----:B0-----:R-:W-:Y:S01]  /*1e60*/  IMAD.WIDE.U32 R2, R55, UR8, R8 ;  /* 0x0000000837027c25 */ /* 0x001fe2000f8e0008 */
[----:B------:R-:W-:-:S03]  /*1e70*/  @UP1 ULOP3.LUT UR40, UR40, 0x1, UR4, 0x78, !UPT ;  /* 0x0000000128281892 */ /* 0x000fc6000f8e7804 */
[----:B------:R-:W-:Y:S02]  /*1e80*/  IMAD.IADD R5, R3, 0x1, R5 ;  /* 0x0000000103057824 */ /* 0x000fe400078e0205 */
[----:B------:R-:W-:Y:S02]  /*1e90*/  IMAD.MOV.U32 R0, RZ, RZ, -0x1 ;  /* 0xffffffffff007424 */ /* 0x000fe400078e00ff */
[----:B------:R-:W-:Y:S01]  /*1ea0*/  IMAD.MOV.U32 R4, RZ, RZ, R2 ;  /* 0x000000ffff047224 */ /* 0x000fe200078e0002 */
[----:B------:R-:W-:Y:S06]  /*1eb0*/  @P0 BRA `(.L_x_29) ;  /* 0x0000001400040947 */ /* 0x000fec0003800000 */
[----:B------:R-:W0:Y:S01]  /*1ec0*/  LDC.64 R2, c[0x0][0x5c8] ;  /* 0x00017200ff027b82 */ /* 0x000e220000000a00 */
[----:B-----5:R-:W-:Y:S01]  /*1ed0*/  ISETP.NE.AND P0, PT, R37, RZ, PT ;  /* 0x000000ff2500720c */ /* 0x020fe20003f05270 */
[----:B------:R-:W-:Y:S01]  /*1ee0*/  IMAD.WIDE R14, R47, 0x200, R22 ;  /* 0x000002002f0e7825 */ /* 0x000fe200078e0216 */
[----:B------:R-:W-:Y:S03]  /*1ef0*/  BSSY B0, `(.L_x_29) ;  /* 0x000013d000007945 */ /* 0x000fe60003800000 */
[----:B------:R-:W-:Y:S02]  /*1f00*/  IMAD.IADD R12, R43, 0x1, -R12 ;  /* 0x000000012b0c7824 */ /* 0x000fe400078e0a0c */
[-C--:B0-----:R-:W-:Y:S02]  /*1f10*/  IMAD R6, R15, R2.reuse, RZ ;  /* 0x000000020f067224 */ /* 0x081fe400078e02ff */
[----:B------:R-:W-:-:S04]  /*1f20*/  IMAD.WIDE.U32 R52, R14, R2, R4 ;  /* 0x000000020e347225 */ /* 0x000fc800078e0004 */
[----:B------:R-:W-:-:S04]  /*1f30*/  IMAD R5, R14, R3, R6 ;  /* 0x000000030e057224 */ /* 0x000fc800078e0206 */
[----:B------:R-:W-:Y:S01]  /*1f40*/  IMAD.IADD R56, R53, 0x1, R5 ;  /* 0x0000000135387824 */ /* 0x000fe200078e0205 */
[----:B------:R-:W-:Y:S06]  /*1f50*/  @!P0 BRA `(.L_x_30) ;  /* 0x0000000c00388947 */ /* 0x000fec0003800000 */
[----:B------:R-:W0:Y:S01]  /*1f60*/  LDC.64 R6, c[0x0][0x5b0] ;  /* 0x00016c00ff067b82 */ /* 0x000e220000000a00 */
[----:B------:R-:W-:Y:S01]  /*1f70*/  ULDC.64 UR4, c[0x0][0x5b8] ;  /* 0x00016e0000047ab9 */ /* 0x000fe20000000a00 */
[----:B------:R-:W-:Y:S01]  /*1f80*/  IMAD.IADD R58, R40, 0x1, -R10 ;  /* 0x00000001283a7824 */ /* 0x000fe200078e0a0a */
[----:B------:R-:W-:Y:S01]  /*1f90*/  BSSY B1, `(.L_x_31) ;  /* 0x0000013000017945 */ /* 0x000fe20003800000 */
[----:B------:R-:W-:Y:S02]  /*1fa0*/  IMAD R20, R20, UR4, RZ ;  /* 0x0000000414147c24 */ /* 0x000fe4000f8e02ff */
[C---:B------:R-:W-:Y:S01]  /*1fb0*/  IMAD.WIDE.U32 R8, R55.reuse, UR4, R8 ;  /* 0x0000000437087c25 */ /* 0x040fe2000f8e0008 */
[----:B------:R-:W-:Y:S01]  /*1fc0*/  ISETP.GE.AND P1, PT, R58, 0x1, PT ;  /* 0x000000013a00780c */ /* 0x000fe20003f26270 */
[----:B------:R-:W1:Y:S02]  /*1fd0*/  LDC.64 R4, c[0x0][0x5a8] ;  /* 0x00016a00ff047b82 */ /* 0x000e640000000a00 */
[----:B------:R-:W-:Y:S01]  /*1fe0*/  IMAD R11, R55, UR5, R20 ;  /* 0x00000005370b7c24 */ /* 0x000fe2000f8e0214 */
[----:B------:R-:W-:Y:S01]  /*1ff0*/  ISETP.LT.OR P2, PT, R12, 0x1, !P1 ;  /* 0x000000010c00780c */ /* 0x000fe20004f41670 */
[----:B------:R-:W-:-:S02]  /*2000*/  IMAD.MOV.U32 R10, RZ, RZ, R8 ;  /* 0x000000ffff0a7224 */ /* 0x000fc400078e0008 */
[----:B------:R-:W-:Y:S02]  /*2010*/  IMAD.IADD R11, R9, 0x1, R11 ;  /* 0x00000001090b7824 */ /* 0x000fe400078e020b */
[-C--:B0-----:R-:W-:Y:S01]  /*2020*/  IMAD R13, R15, R6.reuse, RZ ;  /* 0x000000060f0d7224 */ /* 0x081fe200078e02ff */
[----:B------:R-:W-:Y:S01]  /*2030*/  SHF.L.U64.HI R47, R6, 0x3, R7 ;  /* 0x00000003062f7819 */ /* 0x000fe20000010207 */
[----:B------:R-:W-:-:S04]  /*2040*/  IMAD.WIDE.U32 R20, R14, R6, R10 ;  /* 0x000000060e147225 */ /* 0x000fc800078e000a */
[----:B------:R-:W-:Y:S01]  /*2050*/  IMAD R15, R14, R7, R13 ;  /* 0x000000070e0f7224 */ /* 0x000fe200078e020d */
[----:B-1----:R-:W-:Y:S01]  /*2060*/  IADD3 R54, P0, R20, R4, RZ ;  /* 0x0000000414367210 */ /* 0x002fe20007f1e0ff */
[----:B------:R-:W-:-:S03]  /*2070*/  IMAD.SHL.U32 R46, R6, 0x8, RZ ;  /* 0x00000008062e7824 */ /* 0x000fc600078e00ff */
[----:B------:R-:W-:Y:S01]  /*2080*/  IADD3.X R55, R5, R21, R15, P0, !PT ;  /* 0x0000001505377210 */ /* 0x000fe200007fe40f */
[----:B------:R-:W-:Y:S01]  /*2090*/  IMAD.WIDE.U32 R20, R14, R6, R46 ;  /* 0x000000060e147225 */ /* 0x000fe200078e002e */
[----:B------:R-:W-:Y:S07]  /*20a0*/  @P2 BRA `(.L_x_32) ;  /* 0x0000000000042947 */ /* 0x000fee0003800000 */
[----:B------:R0:W5:Y:S02]  /*20b0*/  LDG.E.U8 R44, desc[UR38][R54.64] ;  /* 0x00000026362c7981 */ /* 0x000164000c1e1100 */
.L_x_32:
[----:B------:R-:W-:Y:S05]  /*20c0*/  BSYNC B1 ;  /* 0x0000000000017941 */ /* 0x000fea0003800000 */
.L_x_31:
[----:B-----5:R-:W-:Y:S01]  /*20d0*/  LOP3.LUT R13, R44, 0xffff, RZ, 0xc0, !PT ;  /* 0x0000ffff2c0d7812 */ /* 0x020fe200078ec0ff */
[----:B------:R-:W-:Y:S01]  /*20e0*/  ULDC.64 UR4, c[0x0][0x5c0] ;  /* 0x0001700000047ab9 */ /* 0x000fe20000000a00 */
[----:B------:R-:W-:Y:S01]  /*20f0*/  IMAD.IADD R21, R15, 0x1, R21 ;  /* 0x000000010f157824 */ /* 0x000fe200078e0215 */
[----:B------:R-:W-:Y:S01]  /*2100*/  IADD3 R14, P0, R52, UR4, RZ ;  /* 0x00000004340e7c10 */ /* 0x000fe2000ff1e0ff */
[----:B------:R-:W-:Y:S01]  /*2110*/  IMAD R60, R57, -0x8, R40 ;  /* 0xfffffff8393c7824 */ /* 0x000fe200078e0228 */
[----:B------:R-:W-:Y:S01]  /*2120*/  PRMT R13, R13, 0x8880, RZ ;  /* 0x000088800d0d7816 */ /* 0x000fe200000000ff */
[----:B------:R-:W-:Y:S01]  /*2130*/  IMAD.WIDE.U32 R52, R6, 0x78, R20 ;  /* 0x0000007806347825 */ /* 0x000fe200078e0014 */
[----:B------:R-:W-:Y:S01]  /*2140*/  IADD3.X R15, R56, UR5, RZ, P0, !PT ;  /* 0x00000005380f7c10 */ /* 0x000fe200087fe4ff */
[----:B------:R-:W-:Y:S01]  /*2150*/  BSSY B1, `(.L_x_33) ;  /* 0x0000010000017945 */ /* 0x000fe20003800000 */
[----:B------:R-:W-:Y:S01]  /*2160*/  ISETP.GE.AND P0, PT, R60, 0x2, PT ;  /* 0x000000023c00780c */ /* 0x000fe20003f06270 */
[----:B------:R-:W-:Y:S01]  /*2170*/  IMAD.MOV.U32 R56, RZ, RZ, R13 ;  /* 0x000000ffff387224 */ /* 0x000fe200078e000d */
[----:B------:R-:W-:Y:S01]  /*2180*/  IADD3 R46, P4, P5, R8, R4, R20 ;  /* 0x00000004082e7210 */ /* 0x000fe20007d9e014 */
[----:B------:R-:W-:Y:S01]  /*2190*/  IMAD R61, R7, 0x78, RZ ;  /* 0x00000078073d7824 */ /* 0x000fe200078e02ff */
[----:B------:R-:W-:Y:S01]  /*21a0*/  ISETP.LT.OR P3, PT, R12, 0x1, !P0 ;  /* 0x000000010c00780c */ /* 0x000fe20004761670 */
[----:B------:R-:W-:Y:S01]  /*21b0*/  IMAD R59, R56, R37, RZ ;  /* 0x00000025383b7224 */ /* 0x000fe200078e02ff */
[----:B------:R-:W-:-:S02]  /*21c0*/  IADD3.X R47, R11, R5, R21, P4, P5 ;  /* 0x000000050b2f7210 */ /* 0x000fc400027ea415 */
[----:B------:R-:W-:Y:S01]  /*21d0*/  IADD3 R56, P4, P5, R8, R4, R52 ;  /* 0x0000000408387210 */ /* 0x000fe20007d9e034 */
[----:B------:R-:W-:Y:S02]  /*21e0*/  @!P2 IMAD R13, R48, R36, R59 ;  /* 0x00000024300da224 */ /* 0x000fe400078e023b */
[----:B------:R-:W-:-:S03]  /*21f0*/  IMAD.IADD R48, R53, 0x1, R61 ;  /* 0x0000000135307824 */ /* 0x000fc600078e023d */
[----:B------:R1:W-:Y:S03]  /*2200*/  @!P2 STG.E.U8 desc[UR38][R14.64], R13 ;  /* 0x0000000d0e00a986 */ /* 0x0003e6000c101126 */
[----:B------:R-:W-:Y:S05]  /*2210*/  @P3 BRA `(.L_x_34) ;  /* 0x00000000000c3947 */ /* 0x000fea0003800000 */
[----:B------:R-:W2:Y:S02]  /*2220*/  LDG.E.U8 R44, desc[UR38][R54.64+0x1] ;  /* 0x00000126362c7981 */ /* 0x000ea4000c1e1100 */
[----:B--2---:R-:W-:-:S05]  /*2230*/  PRMT R20, R44, 0x8880, RZ ;  /* 0x000088802c147816 */ /* 0x004fca00000000ff */
[----:B------:R-:W-:-:S07]  /*2240*/  IMAD R59, R20, R37, RZ ;  /* 0x00000025143b7224 */ /* 0x000fce00078e02ff */
.L_x_34:
[----:B------:R-:W-:Y:S05]  /*2250*/  BSYNC B1 ;  /* 0x0000000000017941 */ /* 0x000fea0003800000 */
.L_x_33:
[C---:B------:R-:W-:Y:S01]  /*2260*/  ISETP.LT.OR P2, PT, R12.reuse, 0x9, !P1 ;  /* 0x000000090c00780c */ /* 0x040fe20004f41670 */
[----:B------:R-:W-:Y:S01]  /*2270*/  @!P3 IMAD R49, R49, R36, R59 ;  /* 0x000000243131b224 */ /* 0x000fe200078e023b */
[----:B------:R-:W-:Y:S01]  /*2280*/  BSSY B1, `(.L_x_35) ;  /* 0x000000d000017945 */ /* 0x000fe20003800000 */
[----:B------:R-:W-:Y:S01]  /*2290*/  @!P3 IMAD.MOV.U32 R20, RZ, RZ, R14 ;  /* 0x000000ffff14b224 */ /* 0x000fe200078e000e */
[----:B------:R-:W-:Y:S01]  /*22a0*/  IADD3.X R57, R11, R5, R48, P4, P5 ;  /* 0x000000050b397210 */ /* 0x000fe200027ea430 */
[----:B------:R-:W-:Y:S01]  /*22b0*/  @!P3 IMAD.MOV.U32 R21, RZ, RZ, R15 ;  /* 0x000000ffff15b224 */ /* 0x000fe200078e000f */
[C---:B------:R-:W-:Y:S02]  /*22c0*/  ISETP.LT.OR P5, PT, R12.reuse, 0x9, !P0 ;  /* 0x000000090c00780c */ /* 0x040fe400047a1670 */
[----:B------:R-:W-:Y:S02]  /*22d0*/  ISETP.LT.OR P4, PT, R12, 0x81, !P1 ;  /* 0x000000810c00780c */ /* 0x000fe40004f81670 */
[----:B------:R2:W-:Y:S01]  /*22e0*/  @!P3 STG.E.U8 desc[UR38][R20.64+0x1], R49 ;  /* 0x000001311400b986 */ /* 0x0005e2000c101126 */
[----:B-1----:R-:W-:-:S04]  /*22f0*/  LEA R14, P3, R2, R14, 0x3 ;  /* 0x0000000e020e7211 */ /* 0x002fc800078618ff */
[----:B------:R-:W-:Y:S01]  /*2300*/  LEA.HI.X R15, R2, R15, R3, 0x3, P3 ;  /* 0x0000000f020f7211 */ /* 0x000fe200018f1c03 */
[----:B------:R-:W-:Y:S08]  /*2310*/  @P2 BRA `(.L_x_36) ;  /* 0x00000000000c2947 */ /* 0x000ff00003800000 */
[----:B------:R-:W2:Y:S02]  /*2320*/  LDG.E.U8 R44, desc[UR38][R46.64] ;  /* 0x000000262e2c7981 */ /* 0x000ea4000c1e1100 */
[----:B--2---:R-:W-:-:S05]  /*2330*/  PRMT R20, R44, 0x8880, RZ ;  /* 0x000088802c147816 */ /* 0x004fca00000000ff */
[----:B------:R-:W-:-:S07]  /*2340*/  IMAD R59, R20, R37, RZ ;  /* 0x00000025143b7224 */ /* 0x000fce00078e02ff */
.L_x_36:
[----:B------:R-:W-:Y:S05]  /*2350*/  BSYNC B1 ;  /* 0x0000000000017941 */ /* 0x000fea0003800000 */
.L_x_35:
[----:B------:R-:W-:Y:S01]  /*2360*/  @!P2 IMAD R13, R50, R36, R59 ;  /* 0x00000024320da224 */ /* 0x000fe200078e023b */
[----:B------:R-:W-:Y:S04]  /*2370*/  BSSY B1, `(.L_x_37) ;  /* 0x0000006000017945 */ /* 0x000fe80003800000 */
[----:B------:R1:W-:Y:S01]  /*2380*/  @!P2 STG.E.U8 desc[UR38][R14.64], R13 ;  /* 0x0000000d0e00a986 */ /* 0x0003e2000c101126 */
[----:B------:R-:W-:Y:S05]  /*2390*/  @P5 BRA `(.L_x_38) ;  /* 0x00000000000c5947 */ /* 0x000fea0003800000 */
[----:B------:R-:W2:Y:S02]  /*23a0*/  LDG.E.U8 R44, desc[UR38][R46.64+0x1] ;  /* 0x000001262e2c7981 */ /* 0x000ea4000c1e1100 */
[----:B--2---:R-:W-:-:S05]  /*23b0*/  PRMT R20, R44, 0x8880, RZ ;  /* 0x000088802c147816 */ /* 0x004fca00000000ff */
[----:B------:R-:W-:-:S07]  /*23c0*/  IMAD R59, R20, R37, RZ ;  /* 0x00000025143b7224 */ /* 0x000fce00078e02ff */
.L_x_38:
[----:B------:R-:W-:Y:S05]  /*23d0*/  BSYNC B1 ;  /* 0x0000000000017941 */ /* 0x000fea0003800000 */
.L_x_37:
[----:B------:R-:W-:-:S05]  /*23e0*/  @!P5 IMAD R51, R51, R36, R59 ;  /* 0x000000243333d224 */ /* 0x000fca00078e023b */
[----:B------:R3:W-:Y:S04]  /*23f0*/  @!P5 STG.E.U8 desc[UR38][R14.64+0x1], R51 ;  /* 0x000001330e00d986 */ /* 0x0007e8000c101126 */
[----:B------:R-:W4:Y:S01]  /*2400*/  @!P4 LDG.E.U8 R44, desc[UR38][R56.64] ;  /* 0x00000026382cc981 */ /* 0x000f22000c1e1100 */
[----:B--2---:R-:W-:Y:S01]  /*2410*/  @!P4 IMAD.MOV.U32 R20, RZ, RZ, R14 ;  /* 0x000000ffff14c224 */ /* 0x004fe200078e000e */
[----:B------:R-:W-:Y:S01]  /*2420*/  ISETP.LT.OR P3, PT, R12, 0x81, !P0 ;  /* 0x000000810c00780c */ /* 0x000fe20004761670 */
[----:B------:R-:W-:Y:S02]  /*2430*/  @!P4 IMAD.MOV.U32 R21, RZ, RZ, R15 ;  /* 0x000000ffff15c224 */ /* 0x000fe400078e000f */
[----:B------:R-:W-:Y:S02]  /*2440*/  @!P4 IMAD R9, R3, 0x78, RZ ;  /* 0x000000780309c824 */ /* 0x000fe400078e02ff */
[----:B------:R-:W-:-:S04]  /*2450*/  @!P4 IMAD.WIDE.U32 R20, R2, 0x78, R20 ;  /* 0x000000780214c825 */ /* 0x000fc800078e0014 */
[----:B------:R-:W-:Y:S01]  /*2460*/  @!P4 IMAD.IADD R21, R21, 0x1, R9 ;  /* 0x000000011515c824 */ /* 0x000fe200078e0209 */
[----:B----4-:R-:W-:-:S05]  /*2470*/  @!P4 PRMT R10, R44, 0x8880, RZ ;  /* 0x000088802c0ac816 */ /* 0x010fca00000000ff */
[----:B------:R-:W-:-:S04]  /*2480*/  @!P4 IMAD R59, R10, R37, RZ ;  /* 0x000000250a3bc224 */ /* 0x000fc800078e02ff */
[----:B------:R-:W-:-:S05]  /*2490*/  @!P4 IMAD R9, R32, R36, R59 ;  /* 0x000000242009c224 */ /* 0x000fca00078e023b */
[----:B------:R2:W-:Y:S04]  /*24a0*/  @!P4 STG.E.U8 desc[UR38][R20.64], R9 ;  /* 0x000000091400c986 */ /* 0x0005e8000c101126 */
[----:B------:R-:W4:Y:S01]  /*24b0*/  @!P3 LDG.E.U8 R44, desc[UR38][R56.64+0x1] ;  /* 0x00000126382cb981 */ /* 0x000f22000c1e1100 */
[----:B------:R-:W-:Y:S01]  /*24c0*/  LEA R46, P4, R6, R52, 0x3 ;  /* 0x00000034062e7211 */ /* 0x000fe200078818ff */
[----:B-1----:R-:W-:Y:S01]  /*24d0*/  @!P3 IMAD R13, R3, 0x78, RZ ;  /* 0x00000078030db824 */ /* 0x002fe200078e02ff */
[----:B------:R-:W-:Y:S01]  /*24e0*/  ISETP.LT.OR P2, PT, R12, 0x89, !P1 ;  /* 0x000000890c00780c */ /* 0x000fe20004f41670 */
[----:B---3--:R-:W-:Y:S01]  /*24f0*/  @!P3 IMAD.WIDE.U32 R50, R2, 0x78, R14 ;  /* 0x000000780232b825 */ /* 0x008fe200078e000e */
[----:B------:R-:W-:Y:S02]  /*2500*/  LEA.HI.X R47, R6, R48, R7, 0x3, P4 ;  /* 0x00000030062f7211 */ /* 0x000fe400020f1c07 */
[----:B------:R-:W-:Y:S01]  /*2510*/  IADD3 R48, P4, P5, R8, R4, R46 ;  /* 0x0000000408307210 */ /* 0x000fe20007d9e02e */
[----:B------:R-:W-:-:S03]  /*2520*/  @!P3 IMAD.IADD R51, R51, 0x1, R13 ;  /* 0x000000013333b824 */ /* 0x000fc600078e020d */
[----:B------:R-:W-:Y:S02]  /*2530*/  IADD3.X R49, R11, R5, R47, P4, P5 ;  /* 0x000000050b317210 */ /* 0x000fe400027ea42f */
[----:B----4-:R-:W-:-:S05]  /*2540*/  @!P3 PRMT R10, R44, 0x8880, RZ ;  /* 0x000088802c0ab816 */ /* 0x010fca00000000ff */
[----:B------:R-:W-:-:S04]  /*2550*/  @!P3 IMAD R59, R10, R37, RZ ;  /* 0x000000250a3bb224 */ /* 0x000fc800078e02ff */
[----:B------:R-:W-:-:S05]  /*2560*/  @!P3 IMAD R33, R33, R36, R59 ;  /* 0x000000242121b224 */ /* 0x000fca00078e023b */
[----:B------:R1:W-:Y:S04]  /*2570*/  @!P3 STG.E.U8 desc[UR38][R50.64+0x1], R33 ;  /* 0x000001213200b986 */ /* 0x0003e8000c101126 */
[----:B------:R-:W3:Y:S01]  /*2580*/  @!P2 LDG.E.U8 R44, desc[UR38][R48.64] ;  /* 0x00000026302ca981 */ /* 0x000ee2000c1e1100 */
[----:B------:R-:W-:Y:S02]  /*2590*/  ISETP.LT.OR P3, PT, R12, 0x89, !P0 ;  /* 0x000000890c00780c */ /* 0x000fe40004761670 */
[----:B--2---:R-:W-:-:S05]  /*25a0*/  IADD3 R20, P4, R14, R38, RZ ;  /* 0x000000260e147210 */ /* 0x004fca0007f9e0ff */
[----:B------:R-:W-:Y:S01]  /*25b0*/  IMAD.X R21, R15, 0x1, R39, P4 ;  /* 0x000000010f157824 */ /* 0x000fe200020e0627 */
[----:B---3--:R-:W-:-:S05]  /*25c0*/  @!P2 PRMT R10, R44, 0x8880, RZ ;  /* 0x000088802c0aa816 */ /* 0x008fca00000000ff */
[----:B------:R-:W-:-:S04]  /*25d0*/  @!P2 IMAD R59, R10, R37, RZ ;  /* 0x000000250a3ba224 */ /* 0x000fc800078e02ff */
[----:B------:R-:W-:-:S05]  /*25e0*/  @!P2 IMAD R9, R34, R36, R59 ;  /* 0x000000242209a224 */ /* 0x000fca00078e023b */
[----:B------:R2:W-:Y:S04]  /*25f0*/  @!P2 STG.E.U8 desc[UR38][R20.64], R9 ;  /* 0x000000091400a986 */ /* 0x0005e8000c101126 */
[----:B------:R-:W3:Y:S01]  /*2600*/  @!P3 LDG.E.U8 R44, desc[UR38][R48.64+0x1] ;  /* 0x00000126302cb981 */ /* 0x000ee2000c1e1100 */
[----:B------:R-:W-:Y:S01]  /*2610*/  IMAD.WIDE.U32 R46, R6, 0x78, R46 ;  /* 0x00000078062e7825 */ /* 0x000fe200078e002e */
[----:B------:R-:W-:-:S03]  /*2620*/  ISETP.LT.OR P2, PT, R12, 0x101, !P1 ;  /* 0x000001010c00780c */ /* 0x000fc60004f41670 */
[----:B------:R-:W-:Y:S01]  /*2630*/  IMAD.IADD R13, R61, 0x1, R47 ;  /* 0x000000013d0d7824 */ /* 0x000fe200078e022f */
[----:B-1----:R-:W-:-:S04]  /*2640*/  IADD3 R50, P4, P5, R8, R4, R46 ;  /* 0x0000000408327210 */ /* 0x002fc80007d9e02e */
[----:B------:R-:W-:Y:S02]  /*2650*/  IADD3.X R51, R11, R5, R13, P4, P5 ;  /* 0x000000050b337210 */ /* 0x000fe400027ea40d */
[----:B---3--:R-:W-:-:S05]  /*2660*/  @!P3 PRMT R10, R44, 0x8880, RZ ;  /* 0x000088802c0ab816 */ /* 0x008fca00000000ff */
[----:B------:R-:W-:-:S04]  /*2670*/  @!P3 IMAD R59, R10, R37, RZ ;  /* 0x000000250a3bb224 */ /* 0x000fc800078e02ff */
[----:B------:R-:W-:-:S05]  /*2680*/  @!P3 IMAD R35, R35, R36, R59 ;  /* 0x000000242323b224 */ /* 0x000fca00078e023b */
[----:B------:R1:W-:Y:S04]  /*2690*/  @!P3 STG.E.U8 desc[UR38][R20.64+0x1], R35 ;  /* 0x000001231400b986 */ /* 0x0003e8000c101126 */
[----:B------:R-:W3:Y:S01]  /*26a0*/  @!P2 LDG.E.U8 R44, desc[UR38][R50.64] ;  /* 0x00000026322ca981 */ /* 0x000ee2000c1e1100 */
[----:B------:R-:W-:Y:S01]  /*26b0*/  @!P2 IMAD.MOV.U32 R32, RZ, RZ, R20 ;  /* 0x000000ffff20a224 */ /* 0x000fe200078e0014 */
[----:B------:R-:W-:Y:S01]  /*26c0*/  ISETP.LT.OR P3, PT, R12, 0x101, !P0 ;  /* 0x000001010c00780c */ /* 0x000fe20004761670 */
[----:B------:R-:W-:Y:S02]  /*26d0*/  @!P2 IMAD.MOV.U32 R33, RZ, RZ, R21 ;  /* 0x000000ffff21a224 */ /* 0x000fe400078e0015 */
[----:B--2---:R-:W-:Y:S02]  /*26e0*/  @!P2 IMAD R9, R3, 0x78, RZ ;  /* 0x000000780309a824 */ /* 0x004fe400078e02ff */
[----:B------:R-:W-:-:S04]  /*26f0*/  @!P2 IMAD.WIDE.U32 R32, R2, 0x78, R32 ;  /* 0x000000780220a825 */ /* 0x000fc800078e0020 */
[----:B------:R-:W-:Y:S01]  /*2700*/  @!P2 IMAD.IADD R33, R9, 0x1, R33 ;  /* 0x000000010921a824 */ /* 0x000fe200078e0221 */
[----:B---3--:R-:W-:-:S05]  /*2710*/  @!P2 PRMT R10, R44, 0x8880, RZ ;  /* 0x000088802c0aa816 */ /* 0x008fca00000000ff */
[----:B------:R-:W-:-:S04]  /*2720*/  @!P2 IMAD R59, R10, R37, RZ ;  /* 0x000000250a3ba224 */ /* 0x000fc800078e02ff */
[----:B------:R-:W-:-:S05]  /*2730*/  @!P2 IMAD R9, R28, R36, R59 ;  /* 0x000000241c09a224 */ /* 0x000fca00078e023b */
[----:B------:R2:W-:Y:S04]  /*2740*/  @!P2 STG.E.U8 desc[UR38][R32.64], R9 ;  /* 0x000000092000a986 */ /* 0x0005e8000c101126 */
[----:B------:R-:W3:Y:S01]  /*2750*/  @!P3 LDG.E.U8 R44, desc[UR38][R50.64+0x1] ;  /* 0x00000126322cb981 */ /* 0x000ee2000c1e1100 */
[----:B------:R-:W-:Y:S01]  /*2760*/  IADD3 R34, P2, P4, R38, 0x1, R14 ;  /* 0x0000000126227810 */ /* 0x000fe20007c5e00e */
[----:B------:R-:W-:-:S03]  /*2770*/  @!P3 IMAD R49, R3, 0x78, RZ ;  /* 0x000000780331b824 */ /* 0x000fc600078e02ff */
[----:B-1----:R-:W-:Y:S02]  /*2780*/  IADD3.X R35, R39, RZ, R15, P2, P4 ;  /* 0x000000ff27237210 */ /* 0x002fe400017e840f */
[----:B------:R-:W-:Y:S02]  /*2790*/  LEA R46, P4, R6, R46, 0x3 ;  /* 0x0000002e062e7211 */ /* 0x000fe400078818ff */
[----:B------:R-:W-:Y:S01]  /*27a0*/  ISETP.LT.OR P2, PT, R12, 0x109, !P1 ;  /* 0x000001090c00780c */ /* 0x000fe20004f41670 */
[----:B------:R-:W-:Y:S01]  /*27b0*/  @!P3 IMAD.WIDE.U32 R20, R2, 0x78, R34 ;  /* 0x000000780214b825 */ /* 0x000fe200078e0022 */
[----:B------:R-:W-:Y:S02]  /*27c0*/  LEA.HI.X R47, R6, R13, R7, 0x3, P4 ;  /* 0x0000000d062f7211 */ /* 0x000fe400020f1c07 */
[----:B--2---:R-:W-:Y:S01]  /*27d0*/  IADD3 R32, P4, P5, R8, R4, R46 ;  /* 0x0000000408207210 */ /* 0x004fe20007d9e02e */
[----:B------:R-:W-:-:S03]  /*27e0*/  @!P3 IMAD.IADD R21, R49, 0x1, R21 ;  /* 0x000000013115b824 */ /* 0x000fc600078e0215 */
[----:B------:R-:W-:Y:S02]  /*27f0*/  IADD3.X R33, R11, R5, R47, P4, P5 ;  /* 0x000000050b217210 */ /* 0x000fe400027ea42f */
[----:B---3--:R-:W-:-:S05]  /*2800*/  @!P3 PRMT R10, R44, 0x8880, RZ ;  /* 0x000088802c0ab816 */ /* 0x008fca00000000ff */
[----:B------:R-:W-:-:S04]  /*2810*/  @!P3 IMAD R59, R10, R37, RZ ;  /* 0x000000250a3bb224 */ /* 0x000fc800078e02ff */
[----:B------:R-:W-:-:S05]  /*2820*/  @!P3 IMAD R29, R29, R36, R59 ;  /* 0x000000241d1db224 */ /* 0x000fca00078e023b */
[----:B------:R1:W-:Y:S04]  /*2830*/  @!P3 STG.E.U8 desc[UR38][R20.64], R29 ;  /* 0x0000001d1400b986 */ /* 0x0003e8000c101126 */
[----:B------:R-:W2:Y:S01]  /*2840*/  @!P2 LDG.E.U8 R44, desc[UR38][R32.64] ;  /* 0x00000026202ca981 */ /* 0x000ea2000c1e1100 */
[----:B------:R-:W-:Y:S02]  /*2850*/  ISETP.LT.OR P3, PT, R12, 0x109, !P0 ;  /* 0x000001090c00780c */ /* 0x000fe40004761670 */
[----:B------:R-:W-:-:S04]  /*2860*/  IADD3 R14, P4, P5, R38, R14, R38 ;  /* 0x0000000e260e7210 */ /* 0x000fc80007d9e026 */
[----:B------:R-:W-:Y:S02]  /*2870*/  IADD3.X R15, R39, R15, R39, P4, P5 ;  /* 0x0000000f270f7210 */ /* 0x000fe400027ea427 */
[----:B--2---:R-:W-:-:S05]  /*2880*/  @!P2 PRMT R10, R44, 0x8880, RZ ;  /* 0x000088802c0aa816 */ /* 0x004fca00000000ff */
[----:B------:R-:W-:-:S04]  /*2890*/  @!P2 IMAD R59, R10, R37, RZ ;  /* 0x000000250a3ba224 */ /* 0x000fc800078e02ff */
[----:B------:R-:W-:-:S05]  /*28a0*/  @!P2 IMAD R9, R30, R36, R59 ;  /* 0x000000241e09a224 */ /* 0x000fca00078e023b */
[----:B------:R2:W-:Y:S04]  /*28b0*/  @!P2 STG.E.U8 desc[UR38][R14.64], R9 ;  /* 0x000000090e00a986 */ /* 0x0005e8000c101126 */
[----:B------:R-:W3:Y:S01]  /*28c0*/  @!P3 LDG.E.U8 R44, desc[UR38][R32.64+0x1] ;  /* 0x00000126202cb981 */ /* 0x000ee2000c1e1100 */
[----:B------:R-:W-:Y:S01]  /*28d0*/  IMAD.WIDE.U32 R46, R6, 0x78, R46 ;  /* 0x00000078062e7825 */ /* 0x000fe200078e002e */
[----:B------:R-:W-:Y:S02]  /*28e0*/  ISETP.LT.OR P1, PT, R12, 0x181, !P1 ;  /* 0x000001810c00780c */ /* 0x000fe40004f21670 */
[----:B-1----:R-:W-:Y:S01]  /*28f0*/  IADD3 R20, P2, R34, R38, RZ ;  /* 0x0000002622147210 */ /* 0x002fe20007f5e0ff */
[----:B------:R-:W-:Y:S01]  /*2900*/  IMAD.IADD R61, R61, 0x1, R47 ;  /* 0x000000013d3d7824 */ /* 0x000fe200078e022f */
[----:B------:R-:W-:-:S03]  /*2910*/  IADD3 R48, P4, P5, R8, R4, R46 ;  /* 0x0000000408307210 */ /* 0x000fc60007d9e02e */
[----:B------:R-:W-:Y:S01]  /*2920*/  IMAD.X R21, R35, 0x1, R39, P2 ;  /* 0x0000000123157824 */ /* 0x000fe200010e0627 */
        /* <DEDUP_REMOVED lines=16> */
[----:B------:R-:W2:Y:S01]  /*2a30*/  @!P0 LDG.E.U8 R44, desc[UR38][R48.64+0x1] ;  /* 0x00000126302c8981 */ /* 0x000ea2000c1e1100 */
[----:B------:R-:W-:Y:S01]  /*2a40*/  ISETP.GE.AND P1, PT, R12, 0x189, PT ;  /* 0x000001890c00780c */ /* 0x000fe20003f26270 */
[----:B------:R-:W-:Y:S01]  /*2a50*/  @!P0 IMAD.MOV.U32 R12, RZ, RZ, R20 ;  /* 0x000000ffff0c8224 */ /* 0x000fe200078e0014 */
[----:B------:R-:W-:Y:S01]  /*2a60*/  LEA R47, P3, R6, R46, 0x3 ;  /* 0x0000002e062f7211 */ /* 0x000fe200078618ff */
[----:B------:R-:W-:Y:S01]  /*2a70*/  @!P0 IMAD.MOV.U32 R13, RZ, RZ, R21 ;  /* 0x000000ffff0d8224 */ /* 0x000fe200078e0015 */
[----:B------:R-:W-:Y:S01]  /*2a80*/  ISETP.LT.OR P2, PT, R58, 0x1, !P1 ;  /* 0x000000013a00780c */ /* 0x000fe20004f41670 */
[----:B------:R-:W-:Y:S01]  /*2a90*/  @!P0 IMAD R3, R3, 0x78, RZ ;  /* 0x0000007803038824 */ /* 0x000fe200078e02ff */
[----:B------:R-:W-:Y:S01]  /*2aa0*/  LEA.HI.X R6, R6, R61, R7, 0x3, P3 ;  /* 0x0000003d06067211 */ /* 0x000fe200018f1c07 */
[----:B------:R-:W-:Y:S01]  /*2ab0*/  @!P0 IMAD.WIDE.U32 R12, R2, 0x78, R12 ;  /* 0x00000078020c8825 */ /* 0x000fe200078e000c */
[----:B------:R-:W-:-:S03]  /*2ac0*/  IADD3 R4, P3, P4, R8, R4, R47 ;  /* 0x0000000408047210 */ /* 0x000fc60007c7e02f */
[----:B------:R-:W-:Y:S01]  /*2ad0*/  @!P0 IMAD.IADD R13, R3, 0x1, R13 ;  /* 0x00000001030d8824 */ /* 0x000fe200078e020d */
[----:B------:R-:W-:Y:S02]  /*2ae0*/  IADD3.X R5, R11, R5, R6, P3, P4 ;  /* 0x000000050b057210 */ /* 0x000fe40001fe8406 */
[----:B--2---:R-:W-:-:S05]  /*2af0*/  @!P0 PRMT R10, R44, 0x8880, RZ ;  /* 0x000088802c0a8816 */ /* 0x004fca00000000ff */
[----:B------:R-:W-:-:S04]  /*2b00*/  @!P0 IMAD R59, R10, R37, RZ ;  /* 0x000000250a3b8224 */ /* 0x000fc800078e02ff */
[----:B------:R-:W-:-:S05]  /*2b10*/  @!P0 IMAD R25, R25, R36, R59 ;  /* 0x0000002419198224 */ /* 0x000fca00078e023b */
[----:B------:R1:W-:Y:S04]  /*2b20*/  @!P0 STG.E.U8 desc[UR38][R12.64], R25 ;  /* 0x000000190c008986 */ /* 0x0003e8000c101126 */
[----:B------:R-:W2:Y:S01]  /*2b30*/  @!P2 LDG.E.U8 R44, desc[UR38][R4.64] ;  /* 0x00000026042ca981 */ /* 0x000ea2000c1e1100 */
[----:B------:R-:W-:Y:S02]  /*2b40*/  ISETP.LT.OR P1, PT, R60, 0x2, !P1 ;  /* 0x000000023c00780c */ /* 0x000fe40004f21670 */
[----:B------:R-:W-:-:S05]  /*2b50*/  @!P2 IADD3 R2, P0, R38, R14, RZ ;  /* 0x0000000e2602a210 */ /* 0x000fca0007f1e0ff */
[----:B------:R-:W-:Y:S01]  /*2b60*/  @!P2 IMAD.X R3, R39, 0x1, R15, P0 ;  /* 0x000000012703a824 */ /* 0x000fe200000e060f */
[----:B--2---:R-:W-:-:S05]  /*2b70*/  @!P2 PRMT R6, R44, 0x8880, RZ ;  /* 0x000088802c06a816 */ /* 0x004fca00000000ff */
[----:B------:R-:W-:-:S04]  /*2b80*/  @!P2 IMAD R59, R6, R37, RZ ;  /* 0x00000025063ba224 */ /* 0x000fc800078e02ff */
[----:B------:R-:W-:-:S05]  /*2b90*/  @!P2 IMAD R7, R26, R36, R59 ;  /* 0x000000241a07a224 */ /* 0x000fca00078e023b */
[----:B------:R1:W-:Y:S04]  /*2ba0*/  @!P2 STG.E.U8 desc[UR38][R2.64], R7 ;  /* 0x000000070200a986 */ /* 0x0003e8000c101126 */
[----:B------:R-:W2:Y:S02]  /*2bb0*/  @!P1 LDG.E.U8 R44, desc[UR38][R4.64+0x1] ;  /* 0x00000126042c9981 */ /* 0x000ea4000c1e1100 */
[----:B--2---:R-:W-:-:S05]  /*2bc0*/  @!P1 PRMT R6, R44, 0x8880, RZ ;  /* 0x000088802c069816 */ /* 0x004fca00000000ff */
[----:B------:R-:W-:-:S04]  /*2bd0*/  @!P1 IMAD R59, R6, R37, RZ ;  /* 0x00000025063b9224 */ /* 0x000fc800078e02ff */
[----:B------:R-:W-:Y:S01]  /*2be0*/  IMAD R27, R27, R36, R59 ;  /* 0x000000241b1b7224 */ /* 0x000fe200078e023b */
[----:B-1----:R-:W-:Y:S06]  /*2bf0*/  @P1 BRA `(.L_x_39) ;  /* 0x0000000400b01947 */ /* 0x002fec0003800000 */
[----:B------:R-:W-:-:S04]  /*2c00*/  IADD3 R2, P0, P1, R38, R34, R38 ;  /* 0x0000002226027210 */ /* 0x000fc8000791e026 */
[----:B------:R-:W-:-:S05]  /*2c10*/  IADD3.X R3, R39, R35, R39, P0, P1 ;  /* 0x0000002327037210 */ /* 0x000fca00007e2427 */
[----:B------:R1:W-:Y:S01]  /*2c20*/  STG.E.U8 desc[UR38][R2.64], R27 ;  /* 0x0000001b02007986 */ /* 0x0003e2000c101126 */
[----:B------:R-:W-:Y:S05]  /*2c30*/  BRA `(.L_x_39) ;  /* 0x0000000400a07947 */ /* 0x000fea0003800000 */
.L_x_30:
[----:B------:R-:W-:Y:S01]  /*2c40*/  IMAD R57, R57, -0x8, R40 ;  /* 0xfffffff839397824 */ /* 0x000fe200078e0228 */
[C---:B------:R-:W-:Y:S01]  /*2c50*/  ISETP.GE.AND P1, PT, R12.reuse, 0x1, PT ;  /* 0x000000010c00780c */ /* 0x040fe20003f26270 */
[----:B------:R-:W-:Y:S01]  /*2c60*/  ULDC.64 UR4, c[0x0][0x5c0] ;  /* 0x0001700000047ab9 */ /* 0x000fe20000000a00 */
[----:B------:R-:W-:Y:S02]  /*2c70*/  ISETP.GE.AND P0, PT, R12, 0x9, PT ;  /* 0x000000090c00780c */ /* 0x000fe40003f06270 */
[C---:B------:R-:W-:Y:S02]  /*2c80*/  ISETP.LT.OR P2, PT, R57.reuse, 0x1, !P1 ;  /* 0x000000013900780c */ /* 0x040fe40004f41670 */
[C---:B------:R-:W-:Y:S02]  /*2c90*/  ISETP.LT.OR P1, PT, R57.reuse, 0x2, !P1 ;  /* 0x000000023900780c */ /* 0x040fe40004f21670 */
[----:B------:R-:W-:Y:S02]  /*2ca0*/  ISETP.LT.OR P3, PT, R57, 0x1, !P0 ;  /* 0x000000013900780c */ /* 0x000fe40004761670 */
[----:B------:R-:W-:-:S02]  /*2cb0*/  IADD3 R4, P4, R52, UR4, RZ ;  /* 0x0000000434047c10 */ /* 0x000fc4000ff9e0ff */
[----:B------:R-:W-:Y:S02]  /*2cc0*/  ISETP.LT.OR P0, PT, R57, 0x2, !P0 ;  /* 0x000000023900780c */ /* 0x000fe40004701670 */
[----:B------:R-:W-:Y:S02]  /*2cd0*/  IADD3.X R5, R56, UR5, RZ, P4, !PT ;  /* 0x0000000538057c10 */ /* 0x000fe4000a7fe4ff */
[----:B------:R-:W-:Y:S01]  /*2ce0*/  LEA R6, P4, R2, R4, 0x3 ;  /* 0x0000000402067211 */ /* 0x000fe200078818ff */
[-C--:B------:R-:W-:Y:S02]  /*2cf0*/  @!P2 IMAD R9, R48, R36.reuse, RZ ;  /* 0x000000243009a224 */ /* 0x080fe400078e02ff */
[-C--:B------:R-:W-:Y:S01]  /*2d00*/  @!P1 IMAD R49, R49, R36.reuse, RZ ;  /* 0x0000002431319224 */ /* 0x080fe200078e02ff */
[----:B------:R-:W-:Y:S01]  /*2d10*/  LEA.HI.X R7, R2, R5, R3, 0x3, P4 ;  /* 0x0000000502077211 */ /* 0x000fe200020f1c03 */
[----:B------:R-:W-:Y:S01]  /*2d20*/  @!P3 IMAD R11, R50, R36, RZ ;  /* 0x00000024320bb224 */ /* 0x000fe200078e02ff */
[----:B------:R-:W-:Y:S01]  /*2d30*/  @!P2 STG.E.U8 desc[UR38][R4.64], R9 ;  /* 0x000000090400a986 */ /* 0x000fe2000c101126 */
[----:B------:R-:W-:-:S02]  /*2d40*/  ISETP.GE.AND P2, PT, R12, 0x81, PT ;  /* 0x000000810c00780c */ /* 0x000fc40003f46270 */
[----:B------:R-:W-:Y:S01]  /*2d50*/  @!P0 IMAD R51, R51, R36, RZ ;  /* 0x0000002433338224 */ /* 0x000fe200078e02ff */
[----:B------:R0:W-:Y:S01]  /*2d60*/  @!P1 STG.E.U8 desc[UR38][R4.64+0x1], R49 ;  /* 0x0000013104009986 */ /* 0x0001e2000c101126 */
[----:B------:R-:W-:Y:S02]  /*2d70*/  ISETP.GE.AND P1, PT, R12, 0x89, PT ;  /* 0x000000890c00780c */ /* 0x000fe40003f26270 */
[----:B------:R-:W-:Y:S01]  /*2d80*/  IADD3 R14, P5, R6, R38, RZ ;  /* 0x00000026060e7210 */ /* 0x000fe20007fbe0ff */
[----:B------:R1:W-:Y:S01]  /*2d90*/  @!P3 STG.E.U8 desc[UR38][R6.64], R11 ;  /* 0x0000000b0600b986 */ /* 0x0003e2000c101126 */
[C---:B------:R-:W-:Y:S02]  /*2da0*/  ISETP.LT.OR P3, PT, R57.reuse, 0x1, !P2 ;  /* 0x000000013900780c */ /* 0x040fe40005761670 */
[----:B------:R-:W-:Y:S01]  /*2db0*/  ISETP.LT.OR P2, PT, R57, 0x2, !P2 ;  /* 0x000000023900780c */ /* 0x000fe20005741670 */
[----:B------:R-:W-:Y:S01]  /*2dc0*/  IMAD.X R15, R7, 0x1, R39, P5 ;  /* 0x00000001070f7824 */ /* 0x000fe200028e0627 */
[----:B------:R-:W-:-:S02]  /*2dd0*/  ISETP.LT.OR P4, PT, R57, 0x1, !P1 ;  /* 0x000000013900780c */ /* 0x000fc40004f81670 */
[----:B------:R-:W-:Y:S01]  /*2de0*/  ISETP.LT.OR P1, PT, R57, 0x2, !P1 ;  /* 0x000000023900780c */ /* 0x000fe20004f21670 */
[----:B0-----:R-:W-:Y:S02]  /*2df0*/  @!P0 IMAD.MOV.U32 R4, RZ, RZ, R6 ;  /* 0x000000ffff048224 */ /* 0x001fe400078e0006 */
[----:B------:R-:W-:-:S04]  /*2e00*/  @!P0 IMAD.MOV.U32 R5, RZ, RZ, R7 ;  /* 0x000000ffff058224 */ /* 0x000fc800078e0007 */
[C---:B------:R-:W-:Y:S01]  /*2e10*/  @!P3 IMAD R21, R3.reuse, 0x78, RZ ;  /* 0x000000780315b824 */ /* 0x040fe200078e02ff */
[----:B------:R0:W-:Y:S01]  /*2e20*/  @!P0 STG.E.U8 desc[UR38][R4.64+0x1], R51 ;  /* 0x0000013304008986 */ /* 0x0001e2000c101126 */
[----:B------:R-:W-:Y:S01]  /*2e30*/  ISETP.GE.AND P0, PT, R12, 0x101, PT ;  /* 0x000001010c00780c */ /* 0x000fe20003f06270 */
[----:B------:R-:W-:Y:S02]  /*2e40*/  @!P3 IMAD R13, R32, R36, RZ ;  /* 0x00000024200db224 */ /* 0x000fe400078e02ff */
[----:B------:R-:W-:Y:S01]  /*2e50*/  @!P2 IMAD R49, R3, 0x78, RZ ;  /* 0x000000780331a824 */ /* 0x000fe200078e02ff */
[C---:B------:R-:W-:Y:S01]  /*2e60*/  ISETP.LT.OR P5, PT, R57.reuse, 0x1, !P0 ;  /* 0x000000013900780c */ /* 0x040fe200047a1670 */
[----:B-1----:R-:W-:Y:S01]  /*2e70*/  @!P2 IMAD.WIDE.U32 R10, R2, 0x78, R6 ;  /* 0x00000078020aa825 */ /* 0x002fe200078e0006 */
[----:B------:R-:W-:-:S03]  /*2e80*/  ISETP.LT.OR P0, PT, R57, 0x2, !P0 ;  /* 0x000000023900780c */ /* 0x000fc60004701670 */
[----:B------:R-:W-:Y:S02]  /*2e90*/  @!P2 IMAD R33, R33, R36, RZ ;  /* 0x000000242121a224 */ /* 0x000fe400078e02ff */
[----:B0-----:R-:W-:Y:S02]  /*2ea0*/  @!P3 IMAD.MOV.U32 R4, RZ, RZ, R6 ;  /* 0x000000ffff04b224 */ /* 0x001fe400078e0006 */
[----:B------:R-:W-:Y:S02]  /*2eb0*/  @!P3 IMAD.MOV.U32 R5, RZ, RZ, R7 ;  /* 0x000000ffff05b224 */ /* 0x000fe400078e0007 */
[----:B------:R-:W-:Y:S02]  /*2ec0*/  @!P2 IMAD.IADD R11, R49, 0x1, R11 ;  /* 0x00000001310ba824 */ /* 0x000fe400078e020b */
[----:B------:R-:W-:-:S04]  /*2ed0*/  @!P3 IMAD.WIDE.U32 R4, R2, 0x78, R4 ;  /* 0x000000780204b825 */ /* 0x000fc800078e0004 */
[----:B------:R-:W-:Y:S02]  /*2ee0*/  @!P3 IMAD.IADD R5, R21, 0x1, R5 ;  /* 0x000000011505b824 */ /* 0x000fe400078e0205 */
[----:B------:R-:W-:Y:S02]  /*2ef0*/  @!P4 IMAD R47, R34, R36, RZ ;  /* 0x00000024222fc224 */ /* 0x000fe400078e02ff */
[----:B------:R-:W-:Y:S01]  /*2f00*/  @!P5 IMAD R51, R3, 0x78, RZ ;  /* 0x000000780333d824 */ /* 0x000fe200078e02ff */
[----:B------:R0:W-:Y:S01]  /*2f10*/  @!P3 STG.E.U8 desc[UR38][R4.64], R13 ;  /* 0x0000000d0400b986 */ /* 0x0001e2000c101126 */
[--C-:B------:R-:W-:Y:S02]  /*2f20*/  @!P0 IMAD.MOV.U32 R8, RZ, RZ, R14.reuse ;  /* 0x000000ffff088224 */ /* 0x100fe400078e000e */
[--C-:B------:R-:W-:Y:S01]  /*2f30*/  @!P0 IMAD.MOV.U32 R9, RZ, RZ, R15.reuse ;  /* 0x000000ffff098224 */ /* 0x100fe200078e000f */
[----:B------:R-:W-:Y:S01]  /*2f40*/  @!P2 STG.E.U8 desc[UR38][R10.64+0x1], R33 ;  /* 0x000001210a00a986 */ /* 0x000fe2000c101126 */
[----:B------:R-:W-:Y:S01]  /*2f50*/  @!P5 IMAD.WIDE.U32 R6, R2, 0x78, R14 ;  /* 0x000000780206d825 */ /* 0x000fe200078e000e */
[----:B------:R-:W-:-:S03]  /*2f60*/  ISETP.GE.AND P2, PT, R12, 0x109, PT ;  /* 0x000001090c00780c */ /* 0x000fc60003f46270 */
[----:B------:R-:W-:Y:S01]  /*2f70*/  @!P1 IMAD R35, R35, R36, RZ ;  /* 0x0000002423239224 */ /* 0x000fe200078e02ff */
[----:B------:R-:W-:Y:S01]  /*2f80*/  ISETP.LT.OR P3, PT, R57, 0x1, !P2 ;  /* 0x000000013900780c */ /* 0x000fe20005761670 */
[----:B------:R-:W-:Y:S01]  /*2f90*/  @!P0 IMAD R53, R3, 0x78, RZ ;  /* 0x0000007803358824 */ /* 0x000fe200078e02ff */
[----:B------:R-:W-:Y:S01]  /*2fa0*/  ISETP.LT.OR P2, PT, R57, 0x2, !P2 ;  /* 0x000000023900780c */ /* 0x000fe20005741670 */
[----:B0-----:R-:W-:Y:S02]  /*2fb0*/  @!P4 IMAD.MOV.U32 R4, RZ, RZ, R14 ;  /* 0x000000ffff04c224 */ /* 0x001fe400078e000e */
[----:B------:R-:W-:Y:S02]  /*2fc0*/  @!P4 IMAD.MOV.U32 R5, RZ, RZ, R15 ;  /* 0x000000ffff05c224 */ /* 0x000fe400078e000f */
[----:B------:R-:W-:-:S03]  /*2fd0*/  @!P0 IMAD.WIDE.U32 R8, R2, 0x78, R8 ;  /* 0x0000007802088825 */ /* 0x000fc600078e0008 */
[----:B------:R0:W-:Y:S01]  /*2fe0*/  @!P4 STG.E.U8 desc[UR38][R4.64], R47 ;  /* 0x0000002f0400c986 */ /* 0x0001e2000c101126 */
[----:B------:R-:W-:Y:S02]  /*2ff0*/  @!P5 IMAD.IADD R7, R51, 0x1, R7 ;  /* 0x000000013307d824 */ /* 0x000fe400078e0207 */
[-C--:B------:R-:W-:Y:S02]  /*3000*/  @!P5 IMAD R49, R28, R36.reuse, RZ ;  /* 0x000000241c31d224 */ /* 0x080fe400078e02ff */
[----:B------:R-:W-:Y:S02]  /*3010*/  @!P0 IMAD.IADD R9, R53, 0x1, R9 ;  /* 0x0000000135098824 */ /* 0x000fe400078e0209 */
[-C--:B------:R-:W-:Y:S02]  /*3020*/  @!P0 IMAD R29, R29, R36.reuse, RZ ;  /* 0x000000241d1d8224 */ /* 0x080fe400078e02ff */
[-C--:B------:R-:W-:Y:S02]  /*3030*/  @!P3 IMAD R13, R30, R36.reuse, RZ ;  /* 0x000000241e0db224 */ /* 0x080fe400078e02ff */
[----:B------:R-:W-:-:S02]  /*3040*/  @!P2 IMAD R31, R31, R36, RZ ;  /* 0x000000241f1fa224 */ /* 0x000fc400078e02ff */
[----:B0-----:R-:W-:Y:S02]  /*3050*/  @!P1 IMAD.MOV.U32 R4, RZ, RZ, R14 ;  /* 0x000000ffff049224 */ /* 0x001fe400078e000e */
[----:B------:R-:W-:-:S05]  /*3060*/  @!P1 IMAD.MOV.U32 R5, RZ, RZ, R15 ;  /* 0x000000ffff059224 */ /* 0x000fca00078e000f */
[----:B------:R0:W-:Y:S01]  /*3070*/  @!P1 STG.E.U8 desc[UR38][R4.64+0x1], R35 ;  /* 0x0000012304009986 */ /* 0x0001e2000c101126 */
[----:B------:R-:W-:-:S03]  /*3080*/  ISETP.GE.AND P1, PT, R12, 0x181, PT ;  /* 0x000001810c00780c */ /* 0x000fc60003f26270 */
[----:B------:R1:W-:Y:S01]  /*3090*/  @!P5 STG.E.U8 desc[UR38][R6.64], R49 ;  /* 0x000000310600d986 */ /* 0x0003e2000c101126 */
[CC--:B------:R-:W-:Y:S02]  /*30a0*/  IADD3 R20, P5, R14.reuse, R38.reuse, RZ ;  /* 0x000000260e147210 */ /* 0x0c0fe40007fbe0ff */
[----:B------:R-:W-:Y:S01]  /*30b0*/  ISETP.LT.OR P4, PT, R57, 0x1, !P1 ;  /* 0x000000013900780c */ /* 0x000fe20004f81670 */
[----:B------:R2:W-:Y:S01]  /*30c0*/  @!P0 STG.E.U8 desc[UR38][R8.64+0x1], R29 ;  /* 0x0000011d08008986 */ /* 0x0005e2000c101126 */
[----:B------:R-:W-:Y:S01]  /*30d0*/  IADD3 R14, P0, R14, R38, RZ ;  /* 0x000000260e0e7210 */ /* 0x000fe20007f1e0ff */
[--C-:B------:R-:W-:Y:S01]  /*30e0*/  IMAD.X R21, R15, 0x1, R39.reuse, P5 ;  /* 0x000000010f157824 */ /* 0x100fe200028e0627 */
[----:B------:R-:W-:Y:S01]  /*30f0*/  ISETP.GE.AND P5, PT, R12, 0x189, PT ;  /* 0x000001890c00780c */ /* 0x000fe20003fa6270 */
[----:B0-----:R-:W-:Y:S01]  /*3100*/  @!P3 IMAD.MOV.U32 R4, RZ, RZ, R20 ;  /* 0x000000ffff04b224 */ /* 0x001fe200078e0014 */
[----:B------:R-:W-:Y:S01]  /*3110*/  ISETP.LT.OR P1, PT, R57, 0x2, !P1 ;  /* 0x000000023900780c */ /* 0x000fe20004f21670 */
[----:B------:R-:W-:Y:S01]  /*3120*/  IMAD.X R15, R15, 0x1, R39, P0 ;  /* 0x000000010f0f7824 */ /* 0x000fe200000e0627 */
[C---:B------:R-:W-:Y:S01]  /*3130*/  ISETP.LT.OR P0, PT, R57.reuse, 0x1, !P5 ;  /* 0x000000013900780c */ /* 0x040fe20006f01670 */
[----:B------:R-:W-:Y:S01]  /*3140*/  @!P3 IMAD.MOV.U32 R5, RZ, RZ, R21 ;  /* 0x000000ffff05b224 */ /* 0x000fe200078e0015 */
[----:B------:R-:W-:-:S03]  /*3150*/  ISETP.LT.OR P5, PT, R57, 0x2, !P5 ;  /* 0x000000023900780c */ /* 0x000fc60006fa1670 */
[C---:B-1----:R-:W-:Y:S01]  /*3160*/  @!P4 IMAD.WIDE.U32 R6, R2.reuse, 0x78, R20 ;  /* 0x000000780206c825 */ /* 0x042fe200078e0014 */
[----:B------:R0:W-:Y:S03]  /*3170*/  @!P3 STG.E.U8 desc[UR38][R4.64], R13 ;  /* 0x0000000d0400b986 */ /* 0x0001e6000c101126 */
[C---:B--2---:R-:W-:Y:S02]  /*3180*/  @!P4 IMAD R9, R3.reuse, 0x78, RZ ;  /* 0x000000780309c824 */ /* 0x044fe400078e02ff */
[----:B------:R-:W-:Y:S02]  /*3190*/  @!P1 IMAD.WIDE.U32 R10, R2, 0x78, R14 ;  /* 0x00000078020a9825 */ /* 0x000fe400078e000e */
[----:B------:R-:W-:Y:S02]  /*31a0*/  @!P0 IADD3 R8, P3, R20, R38, RZ ;  /* 0x0000002614088210 */ /* 0x000fe40007f7e0ff */
[----:B------:R-:W-:-:S02]  /*31b0*/  @!P1 IMAD R3, R3, 0x78, RZ ;  /* 0x0000007803039824 */ /* 0x000fc400078e02ff */
[----:B------:R-:W-:Y:S02]  /*31c0*/  @!P4 IMAD.IADD R7, R9, 0x1, R7 ;  /* 0x000000010907c824 */ /* 0x000fe400078e0207 */
[----:B------:R-:W-:Y:S01]  /*31d0*/  @!P0 IMAD.X R9, R21, 0x1, R39, P3 ;  /* 0x0000000115098824 */ /* 0x000fe200018e0627 */
[----:B0-----:R-:W-:Y:S01]  /*31e0*/  @!P5 IADD3 R4, P3, R14, R38, RZ ;  /* 0x000000260e04d210 */ /* 0x001fe20007f7e0ff */
[----:B------:R-:W-:Y:S02]  /*31f0*/  @!P1 IMAD.IADD R11, R3, 0x1, R11 ;  /* 0x00000001030b9824 */ /* 0x000fe400078e020b */
[----:B------:R-:W-:Y:S02]  /*3200*/  @!P2 IMAD.MOV.U32 R2, RZ, RZ, R14 ;  /* 0x000000ffff02a224 */ /* 0x000fe400078e000e */
[----:B------:R-:W-:Y:S02]  /*3210*/  @!P2 IMAD.MOV.U32 R3, RZ, RZ, R15 ;  /* 0x000000ffff03a224 */ /* 0x000fe400078e000f */
[----:B------:R-:W-:-:S02]  /*3220*/  @!P4 IMAD R29, R24, R36, RZ ;  /* 0x00000024181dc224 */ /* 0x000fc400078e02ff */
[-C--:B------:R-:W-:Y:S01]  /*3230*/  @!P1 IMAD R25, R25, R36.reuse, RZ ;  /* 0x0000002419199224 */ /* 0x080fe200078e02ff */
[----:B------:R0:W-:Y:S01]  /*3240*/  @!P2 STG.E.U8 desc[UR38][R2.64+0x1], R31 ;  /* 0x0000011f0200a986 */ /* 0x0001e2000c101126 */
[-C--:B------:R-:W-:Y:S02]  /*3250*/  @!P0 IMAD R33, R26, R36.reuse, RZ ;  /* 0x000000241a218224 */ /* 0x080fe400078e02ff */
[----:B------:R-:W-:Y:S01]  /*3260*/  @!P5 IMAD R27, R27, R36, RZ ;  /* 0x000000241b1bd224 */ /* 0x000fe200078e02ff */
[----:B------:R0:W-:Y:S01]  /*3270*/  @!P4 STG.E.U8 desc[UR38][R6.64], R29 ;  /* 0x0000001d0600c986 */ /* 0x0001e2000c101126 */
[----:B------:R-:W-:-:S03]  /*3280*/  @!P5 IMAD.X R5, R15, 0x1, R39, P3 ;  /* 0x000000010f05d824 */ /* 0x000fc600018e0627 */
[----:B------:R0:W-:Y:S04]  /*3290*/  @!P1 STG.E.U8 desc[UR38][R10.64+0x1], R25 ;  /* 0x000001190a009986 */ /* 0x0001e8000c101126 */
[----:B------:R0:W-:Y:S04]  /*32a0*/  @!P0 STG.E.U8 desc[UR38][R8.64], R33 ;  /* 0x0000002108008986 */ /* 0x0001e8000c101126 */
[----:B------:R0:W-:Y:S02]  /*32b0*/  @!P5 STG.E.U8 desc[UR38][R4.64+0x1], R27 ;  /* 0x0000011b0400d986 */ /* 0x0001e4000c101126 */
.L_x_39:
[----:B------:R-:W-:Y:S05]  /*32c0*/  BSYNC B0 ;  /* 0x0000000000007941 */ /* 0x000fea0003800000 */
.L_x_29:
[----:B------:R-:W-:Y:S01]  /*32d0*/  IADD3 R16, P0, R16, UR36, RZ ;  /* 0x0000002410107c10 */ /* 0x000fe2000ff1e0ff */
[----:B------:R-:W-:Y:S01]  /*32e0*/  ULDC.64 UR4, c[0x0][0x650] ;  /* 0x0001940000047ab9 */ /* 0x000fe20000000a00 */
[----:B01----:R-:W-:Y:S01]  /*32f0*/  PRMT R2, RZ, 0x7610, R2 ;  /* 0x00007610ff027816 */ /* 0x003fe20000000002 */
[----:B------:R-:W-:Y:S01]  /*3300*/  IMAD.MOV.U32 R57, RZ, RZ, -0x1 ;  /* 0xffffffffff397424 */ /* 0x000fe200078e00ff */
[----:B------:R-:W-:Y:S01]  /*3310*/  IADD3.X R17, R17, UR42, RZ, P0, !PT ;  /* 0x0000002a11117c10 */ /* 0x000fe200087fe4ff */
[----:B------:R-:W-:Y:S01]  /*3320*/  IMAD.MOV.U32 R55, RZ, RZ, -0x1 ;  /* 0xffffffffff377424 */ /* 0x000fe200078e00ff */
[----:B------:R-:W-:-:S04]  /*3330*/  ISETP.GE.U32.AND P0, PT, R16, UR4, PT ;  /* 0x0000000410007c0c */ /* 0x000fc8000bf06070 */
[----:B------:R-:W-:-:S13]  /*3340*/  ISETP.GE.U32.AND.EX P0, PT, R17, UR5, PT, P0 ;  /* 0x0000000511007c0c */ /* 0x000fda000bf06100 */
[----:B------:R-:W-:Y:S05]  /*3350*/  @P0 BRA `(.L_x_40) ;  /* 0x0000000400640947 */ /* 0x000fea0003800000 */
[----:B------:R-:W0:Y:S01]  /*3360*/  S2R R10, SR_CTAID.X ;  /* 0x00000000000a7919 */ /* 0x000e220000002500 */
[----:B------:R-:W1:Y:S01]  /*3370*/  LDC.64 R8, c[0x0][0x628] ;  /* 0x00018a00ff087b82 */ /* 0x000e620000000a00 */
[----:B------:R-:W-:Y:S01]  /*3380*/  ULDC UR4, c[0x0][0x150] ;  /* 0x0000540000047ab9 */ /* 0x000fe20000000800 */
[----:B------:R-:W-:Y:S01]  /*3390*/  IMAD.MOV.U32 R6, RZ, RZ, R16 ;  /* 0x000000ffff067224 */ /* 0x000fe200078e0010 */
[----:B------:R-:W2:Y:S01]  /*33a0*/  S2R R20, SR_CTAID.Y ;  /* 0x0000000000147919 */ /* 0x000ea20000002600 */
[----:B------:R-:W-:-:S04]  /*33b0*/  IMAD.MOV.U32 R7, RZ, RZ, R17 ;  /* 0x000000ffff077224 */ /* 0x000fc800078e0011 */
[----:B------:R-:W3:Y:S08]  /*33c0*/  LDC R15, c[0x0][0x144] ;  /* 0x00005100ff0f7b82 */ /* 0x000ef00000000800 */
[----:B------:R-:W4:Y:S08]  /*33d0*/  LDC R0, c[0x0][0x630] ;  /* 0x00018c00ff007b82 */ /* 0x000f300000000800 */
[----:B------:R-:W2:Y:S01]  /*33e0*/  LDC.64 R12, c[0x0][0x620] ;  /* 0x00018800ff0c7b82 */ /* 0x000ea20000000a00 */
[----:B-1----:R-:W-:-:S04]  /*33f0*/  ISETP.NE.U32.AND P0, PT, R8, RZ, PT ;  /* 0x000000ff0800720c */ /* 0x002fc80003f05070 */
[----:B------:R-:W-:Y:S02]  /*3400*/  ISETP.NE.AND.EX P0, PT, R9, RZ, PT, P0 ;  /* 0x000000ff0900720c */ /* 0x000fe40003f05300 */
[----:B0-----:R-:W-:-:S05]  /*3410*/  I2FP.F32.U32 R2, R10 ;  /* 0x0000000a00027245 */ /* 0x001fca0000201000 */
[----:B------:R-:W-:-:S04]  /*3420*/  FMUL R2, R2, UR4 ;  /* 0x0000000402027c20 */ /* 0x000fc80008400000 */
[----:B------:R0:W1:Y:S02]  /*3430*/  F2I.U32.TRUNC.NTZ R14, R2 ;  /* 0x00000002000e7305 */ /* 0x000064000020f000 */
[----:B---34-:R-:W-:Y:S05]  /*3440*/  @!P0 BRA `(.L_x_41) ;  /* 0x0000000000288947 */ /* 0x018fea0003800000 */
[----:B------:R-:W3:Y:S02]  /*3450*/  LDC R3, c[0x0][0x634] ;  /* 0x00018d00ff037b82 */ /* 0x000ee40000000800 */
[----:B---3--:R-:W-:-:S05]  /*3460*/  IADD3 R7, P0, R16, R3, RZ ;  /* 0x0000000310077210 */ /* 0x008fca0007f1e0ff */
[----:B------:R-:W-:-:S04]  /*3470*/  IMAD.X R11, RZ, RZ, R17, P0 ;  /* 0x000000ffff0b7224 */ /* 0x000fc800000e0611 */
[----:B0-----:R-:W-:-:S04]  /*3480*/  IMAD.WIDE.U32 R2, R11, R8, RZ ;  /* 0x000000080b027225 */ /* 0x001fc800078e00ff */
[----:B------:R-:W-:-:S04]  /*3490*/  IMAD.WIDE.U32 R4, P0, R7, R9, R2 ;  /* 0x0000000907047225 */ /* 0x000fc80007800002 */
[----:B------:R-:W-:-:S04]  /*34a0*/  IMAD.WIDE.U32 R2, R7, R8, RZ ;  /* 0x0000000807027225 */ /* 0x000fc800078e00ff */
[----:B------:R-:W-:Y:S01]  /*34b0*/  IMAD.X R7, RZ, RZ, RZ, P0 ;  /* 0x000000ffff077224 */ /* 0x000fe200000e06ff */
[----:B------:R-:W-:Y:S01]  /*34c0*/  IADD3 RZ, P0, R3, R4, RZ ;  /* 0x0000000403ff7210 */ /* 0x000fe20007f1e0ff */
[----:B------:R-:W-:-:S04]  /*34d0*/  IMAD.MOV.U32 R6, RZ, RZ, R5 ;  /* 0x000000ffff067224 */ /* 0x000fc800078e0005 */
[----:B------:R-:W-:-:S08]  /*34e0*/  IMAD.WIDE.U32.X R6, R11, R9, R6, P0 ;  /* 0x000000090b067225 */ /* 0x000fd000000e0406 */
.L_x_41:
[----:B------:R-:W3:Y:S01]  /*34f0*/  LDC.64 R26, c[0x0][0x640] ;  /* 0x00019000ff1a7b82 */ /* 0x000ee20000000a00 */
[-CC-:B------:R-:W-:Y:S01]  /*3500*/  SHF.R.U64 R55, R6, R0.reuse, R7.reuse ;  /* 0x0000000006377219 */ /* 0x180fe20000001207 */
[----:B-1----:R-:W-:Y:S01]  /*3510*/  IMAD.MOV R14, RZ, RZ, -R14 ;  /* 0x000000ffff0e7224 */ /* 0x002fe200078e0a0e */
[----:B------:R-:W-:Y:S01]  /*3520*/  SHF.R.U32.HI R0, RZ, R0, R7 ;  /* 0x00000000ff007219 */ /* 0x000fe20000011607 */
[----:B------:R-:W-:Y:S01]  /*3530*/  ULDC UR4, c[0x0][0x154] ;  /* 0x0000550000047ab9 */ /* 0x000fe20000000800 */
[----:B------:R-:W-:Y:S01]  /*3540*/  IADD3 R5, P0, RZ, -R55, RZ ;  /* 0x80000037ff057210 */ /* 0x000fe20007f1e0ff */
[----:B------:R-:W-:Y:S02]  /*3550*/  IMAD R15, R15, R14, R10 ;  /* 0x0000000e0f0f7224 */ /* 0x000fe400078e020a */
[----:B------:R-:W1:Y:S01]  /*3560*/  LDC R4, c[0x0][0x618] ;  /* 0x00018600ff047b82 */ /* 0x000e620000000800 */
[----:B------:R-:W-:Y:S02]  /*3570*/  IMAD.MOV.U32 R7, RZ, RZ, 0x1 ;  /* 0x00000001ff077424 */ /* 0x000fe400078e00ff */
[----:B------:R-:W-:-:S04]  /*3580*/  IMAD.X R3, RZ, RZ, ~R0, P0 ;  /* 0x000000ffff037224 */ /* 0x000fc800000e0e00 */
[-C--:B--2---:R-:W-:Y:S01]  /*3590*/  IMAD R0, R3, R12.reuse, RZ ;  /* 0x0000000c03007224 */ /* 0x084fe200078e02ff */
[----:B------:R-:W2:Y:S01]  /*35a0*/  LDC R6, c[0x0][0x608] ;  /* 0x00018200ff067b82 */ /* 0x000ea20000000800 */
[----:B0-----:R-:W-:-:S04]  /*35b0*/  IMAD.WIDE.U32 R2, R5, R12, R16 ;  /* 0x0000000c05027225 */ /* 0x001fc800078e0010 */
[----:B------:R-:W-:Y:S01]  /*35c0*/  IMAD R5, R5, R13, R0 ;  /* 0x0000000d05057224 */ /* 0x000fe200078e0200 */
[----:B------:R-:W-:Y:S02]  /*35d0*/  I2FP.F32.U32 R0, R20 ;  /* 0x0000001400007245 */ /* 0x000fe40000201000 */
[----:B------:R-:W0:Y:S01]  /*35e0*/  LDC R24, c[0x0][0x658] ;  /* 0x00019600ff187b82 */ /* 0x000e220000000800 */
[----:B------:R-:W-:Y:S01]  /*35f0*/  IMAD.IADD R3, R3, 0x1, R5 ;  /* 0x0000000103037824 */ /* 0x000fe200078e0205 */
[----:B---3--:R-:W-:Y:S01]  /*3600*/  ISETP.NE.U32.AND P0, PT, R26, RZ, PT ;  /* 0x000000ff1a00720c */ /* 0x008fe20003f05070 */
[----:B------:R-:W-:Y:S01]  /*3610*/  FMUL R0, R0, UR4 ;  /* 0x0000000400007c20 */ /* 0x000fe20008400000 */
[----:B------:R-:W-:Y:S02]  /*3620*/  IMAD.MOV.U32 R5, RZ, RZ, -0x1 ;  /* 0xffffffffff057424 */ /* 0x000fe400078e00ff */
[----:B------:R-:W-:Y:S01]  /*3630*/  ISETP.NE.AND.EX P0, PT, R27, RZ, PT, P0 ;  /* 0x000000ff1b00720c */ /* 0x000fe20003f05300 */
[----:B------:R3:W4:Y:S01]  /*3640*/  F2I.U32.TRUNC.NTZ R12, R0 ;  /* 0x00000000000c7305 */ /* 0x000722000020f000 */
[----:B------:R-:W3:Y:S01]  /*3650*/  LDC R13, c[0x0][0x148] ;  /* 0x00005200ff0d7b82 */ /* 0x000ee20000000800 */
[----:B-1----:R-:W-:-:S02]  /*3660*/  SHF.R.U64 R10, R2, R4, R3 ;  /* 0x00000004020a7219 */ /* 0x002fc40000001203 */
[----:B------:R-:W-:-:S05]  /*3670*/  SHF.R.U32.HI R3, RZ, R4, R3 ;  /* 0x00000004ff037219 */ /* 0x000fca0000011603 */
[----:B------:R-:W1:Y:S01]  /*3680*/  LDC R14, c[0x0][0x600] ;  /* 0x00018000ff0e7b82 */ /* 0x000e620000000800 */
[-CC-:B--2---:R-:W-:Y:S02]  /*3690*/  SHF.R.U64 R8, R10, R6.reuse, R3.reuse ;  /* 0x000000060a087219 */ /* 0x184fe40000001203 */
[----:B------:R-:W-:-:S05]  /*36a0*/  SHF.R.U32.HI R3, RZ, R6, R3 ;  /* 0x00000006ff037219 */ /* 0x000fca0000011603 */
[----:B------:R-:W2:Y:S01]  /*36b0*/  LDC R25, c[0x0][0x648] ;  /* 0x00019200ff197b82 */ /* 0x000ea20000000800 */
[-CC-:B0-----:R-:W-:Y:S02]  /*36c0*/  SHF.R.U64 R11, R8, R24.reuse, R3.reuse ;  /* 0x00000018080b7219 */ /* 0x181fe40000001203 */
[-C--:B------:R-:W-:Y:S02]  /*36d0*/  SHF.L.U32 R5, R5, R24.reuse, RZ ;  /* 0x0000001805057219 */ /* 0x080fe400000006ff */
[-C--:B------:R-:W-:Y:S01]  /*36e0*/  SHF.R.U32.HI R3, RZ, R24.reuse, R3 ;  /* 0x00000018ff037219 */ /* 0x080fe20000011603 */
[----:B------:R-:W-:Y:S01]  /*36f0*/  IMAD.MOV.U32 R2, RZ, RZ, R11 ;  /* 0x000000ffff027224 */ /* 0x000fe200078e000b */
[----:B------:R-:W-:Y:S01]  /*3700*/  SHF.L.U32 R24, R7, R24, RZ ;  /* 0x0000001807187219 */ /* 0x000fe200000006ff */
[----:B------:R-:W0:Y:S01]  /*3710*/  LDC R28, c[0x0][0x638] ;  /* 0x00018e00ff1c7b82 */ /* 0x000e220000000800 */
[----:B------:R-:W-:-:S07]  /*3720*/  LOP3.LUT R21, RZ, R5, RZ, 0x33, !PT ;  /* 0x00000005ff157212 */ /* 0x000fce00078e33ff */
[----:B------:R-:W0:Y:S01]  /*3730*/  LDC R29, c[0x0][0x610] ;  /* 0x00018400ff1d7b82 */ /* 0x000e220000000800 */
[----:B----4-:R-:W-:Y:S05]  /*3740*/  @!P0 BRA `(.L_x_42) ;  /* 0x0000000000288947 */ /* 0x010fea0003800000 */
[----:B---3--:R-:W3:Y:S02]  /*3750*/  LDC R0, c[0x0][0x64c] ;  /* 0x00019300ff007b82 */ /* 0x008ee40000000800 */
        /* <DEDUP_REMOVED lines=9> */
.L_x_42:
[----:B------:R-:W-:Y:S01]  /*37f0*/  ISETP.NE.AND P0, PT, R19, 0x1, PT ;  /* 0x000000011300780c */ /* 0x000fe20003f05270 */
[----:B-1----:R-:W-:Y:S01]  /*3800*/  VIADD R5, R14, 0xffffffff ;  /* 0xffffffff0e057836 */ /* 0x002fe20000000000 */
[----:B--23--:R-:W-:Y:S01]  /*3810*/  SHF.R.U64 R0, R2, R25, R3 ;  /* 0x0000001902007219 */ /* 0x00cfe20000001203 */
[----:B------:R-:W-:Y:S01]  /*3820*/  IMAD.MOV R12, RZ, RZ, -R12 ;  /* 0x000000ffff0c7224 */ /* 0x000fe200078e0a0c */
[----:B------:R-:W-:Y:S01]  /*3830*/  LOP3.LUT R3, R8, R21, RZ, 0xc0, !PT ;  /* 0x0000001508037212 */ /* 0x000fe200078ec0ff */
[----:B------:R-:W-:Y:S02]  /*3840*/  IMAD.MOV.U32 R4, RZ, RZ, 0x1 ;  /* 0x00000001ff047424 */ /* 0x000fe400078e00ff */
[----:B------:R-:W-:Y:S02]  /*3850*/  IMAD.MOV R2, RZ, RZ, -R0 ;  /* 0x000000ffff027224 */ /* 0x000fe400078e0a00 */
[----:B------:R-:W-:Y:S01]  /*3860*/  IMAD R0, R24, R0, R3 ;  /* 0x0000000018007224 */ /* 0x000fe200078e0203 */
[----:B------:R-:W-:Y:S01]  /*3870*/  LOP3.LUT R3, R10, R5, RZ, 0xc0, !PT ;  /* 0x000000050a037212 */ /* 0x000fe200078ec0ff */
[----:B0-----:R-:W-:-:S02]  /*3880*/  IMAD R2, R2, R28, R11 ;  /* 0x0000001c02027224 */ /* 0x001fc400078e020b */
[----:B------:R-:W-:Y:S02]  /*3890*/  @P0 IMAD R15, R13, R12, R20 ;  /* 0x0000000c0d0f0224 */ /* 0x000fe400078e0214 */
[----:B------:R-:W-:Y:S01]  /*38a0*/  IMAD R3, R2, R14, R3 ;  /* 0x0000000e02037224 */ /* 0x000fe200078e0203 */
[----:B------:R-:W-:Y:S01]  /*38b0*/  PRMT R2, R4, 0x7610, R2 ;  /* 0x0000761004027816 */ /* 0x000fe20000000002 */
[----:B------:R-:W-:-:S05]  /*38c0*/  IMAD R0, R0, R29, R15 ;  /* 0x0000001d00007224 */ /* 0x000fca00078e020f */
[----:B------:R-:W-:Y:S02]  /*38d0*/  SEL R57, R3, R0, !P0 ;  /* 0x0000000003397207 */ /* 0x000fe40004000000 */
[----:B------:R-:W-:-:S07]  /*38e0*/  SEL R0, R0, R3, !P0 ;  /* 0x0000000300007207 */ /* 0x000fce0004000000 */
.L_x_40:
[----:B------:R-:W-:Y:S01]  /*38f0*/  LOP3.LUT P0, RZ, R2, 0xff, RZ, 0xc0, !PT ;  /* 0x000000ff02ff7812 */ /* 0x000fe2000780c0ff */
[----:B------:R-:W-:-:S12]  /*3900*/  IMAD.MOV.U32 R47, RZ, RZ, R0 ;  /* 0x000000ffff2f7224 */ /* 0x000fd800078e0000 */
[----:B------:R-:W-:Y:S05]  /*3910*/  @P0 BRA `(.L_x_43) ;  /* 0xffffffd8005c0947 */ /* 0x000fea000383ffff */
[----:B------:R-:W-:Y:S05]  /*3920*/  EXIT ;  /* 0x000000000000794d */ /* 0x000fea0003800000 */
.L_x_4:
        /* <DEDUP_REMOVED lines=26> */
.L_x_45:
        /* <DEDUP_REMOVED lines=14> */
[----:B------:R-:W-:Y:S02]  /*3bb0*/  IMAD R5, R7, R23, R10 ;  /* 0x0000001707057224 */ /* 0x000fe400078e020a */
[----:B------:R-:W-:Y:S02]  /*3bc0*/  IMAD.MOV.U32 R10, RZ, RZ, 0x1 ;  /* 0x00000001ff0a7424 */ /* 0x000fe400078e00ff */
[----:B------:R-:W-:Y:S01]  /*3bd0*/  IMAD.IADD R5, R9, 0x1, R5 ;  /* 0x0000000109057824 */ /* 0x000fe200078e0205 */
[----:B------:R-:W4:Y:S04]  /*3be0*/  LDC R20, c[0x0][0x608] ;  /* 0x00018200ff147b82 */ /* 0x000f280000000800 */
[----:B0-----:R-:W-:-:S02]  /*3bf0*/  SHF.R.U64 R12, R8, R24, R5 ;  /* 0x00000018080c7219 */ /* 0x001fc40000001205 */
        /* <DEDUP_REMOVED lines=8> */
[----:B--2---:R-:W-:Y:S01]  /*3c80*/  IMAD R24, R13, R7, R4 ;  /* 0x000000070d187224 */ /* 0x004fe200078e0204 */
[----:B------:R2:W3:Y:S06]  /*3c90*/  F2I.U32.TRUNC.NTZ R21, R8 ;  /* 0x0000000800157305 */ /* 0x0004ec000020f000 */
[----:B------:R-:W1:Y:S01]  /*3ca0*/  LDC R22, c[0x0][0x600] ;  /* 0x00018000ff167b82 */ /* 0x000e620000000800 */
[-CC-:B----4-:R-:W-:Y:S02]  /*3cb0*/  SHF.R.U64 R15, R12, R20.reuse, R5.reuse ;  /* 0x000000140c0f7219 */ /* 0x190fe40000001205 */
[----:B------:R-:W-:Y:S01]  /*3cc0*/  SHF.R.U32.HI R4, RZ, R20, R5 ;  /* 0x00000014ff047219 */ /* 0x000fe20000011605 */
[----:B------:R-:W-:-:S04]  /*3cd0*/  IMAD.MOV.U32 R20, RZ, RZ, -0x1 ;  /* 0xffffffffff147424 */ /* 0x000fc800078e00ff */
[----:B------:R-:W4:Y:S01]  /*3ce0*/  LDC R28, c[0x0][0x648] ;  /* 0x00019200ff1c7b82 */ /* 0x000f220000000800 */
[-C--:B0-----:R-:W-:Y:S02]  /*3cf0*/  SHF.L.U32 R7, R20, R25.reuse, RZ ;  /* 0x0000001914077219 */ /* 0x081fe400000006ff */
[-CC-:B------:R-:W-:Y:S02]  /*3d00*/  SHF.R.U64 R20, R15, R25.reuse, R4.reuse ;  /* 0x000000190f147219 */ /* 0x180fe40000001204 */
[-C--:B------:R-:W-:Y:S02]  /*3d10*/  SHF.R.U32.HI R5, RZ, R25.reuse, R4 ;  /* 0x00000019ff057219 */ /* 0x080fe40000011604 */
[----:B------:R-:W-:Y:S01]  /*3d20*/  SHF.L.U32 R25, R10, R25, RZ ;  /* 0x000000190a197219 */ /* 0x000fe200000006ff */
[----:B------:R-:W0:Y:S01]  /*3d30*/  LDC R29, c[0x0][0x638] ;  /* 0x00018e00ff1d7b82 */ /* 0x000e220000000800 */
[----:B------:R-:W-:Y:S01]  /*3d40*/  LOP3.LUT R30, RZ, R7, RZ, 0x33, !PT ;  /* 0x00000007ff1e7212 */ /* 0x000fe200078e33ff */
[----:B------:R-:W-:-:S06]  /*3d50*/  IMAD.MOV.U32 R4, RZ, RZ, R20 ;  /* 0x000000ffff047224 */ /* 0x000fcc00078e0014 */
[----:B------:R-:W0:Y:S01]  /*3d60*/  LDC R31, c[0x0][0x610] ;  /* 0x00018400ff1f7b82 */ /* 0x000e220000000800 */
[----:B--23--:R-:W-:Y:S05]  /*3d70*/  @!P0 BRA `(.L_x_46) ;  /* 0x0000000000288947 */ /* 0x00cfea0003800000 */
[----:B------:R-:W2:Y:S02]  /*3d80*/  LDC R7, c[0x0][0x64c] ;  /* 0x00019300ff077b82 */ /* 0x000ea40000000800 */
[----:B--2---:R-:W-:-:S05]  /*3d90*/  IADD3 R7, P0, R20, R7, RZ ;  /* 0x0000000714077210 */ /* 0x004fca0007f1e0ff */
        /* <DEDUP_REMOVED lines=8> */
.L_x_46:
[----:B------:R-:W-:Y:S01]  /*3e20*/  ISETP.NE.AND P0, PT, R19, 0x1, PT ;  /* 0x000000011300780c */ /* 0x000fe20003f05270 */
[----:B-1----:R-:W-:Y:S01]  /*3e30*/  VIADD R9, R22, 0xffffffff ;  /* 0xffffffff16097836 */ /* 0x002fe20000000000 */
[----:B----4-:R-:W-:Y:S01]  /*3e40*/  SHF.R.U64 R5, R4, R28, R5 ;  /* 0x0000001c04057219 */ /* 0x010fe20000001205 */
        /* <DEDUP_REMOVED lines=8> */
[----:B------:R-:W-:Y:S02]  /*3ed0*/  IMAD R4, R4, R22, R5 ;  /* 0x0000001604047224 */ /* 0x000fe400078e0205 */
[----:B------:R-:W-:Y:S02]  /*3ee0*/  IMAD R13, R13, R31, R24 ;  /* 0x0000001f0d0d7224 */ /* 0x000fe400078e0218 */
[----:B------:R-:W-:-:S03]  /*3ef0*/  IMAD.MOV.U32 R7, RZ, RZ, R14 ;  /* 0x000000ffff077224 */ /* 0x000fc600078e000e */
[----:B------:R-:W-:Y:S02]  /*3f00*/  SEL R20, R4, R13, !P0 ;  /* 0x0000000d04147207 */ /* 0x000fe40004000000 */
[----:B------:R-:W-:-:S07]  /*3f10*/  SEL R13, R13, R4, !P0 ;  /* 0x000000040d0d7207 */ /* 0x000fce0004000000 */
.L_x_44:
[----:B------:R-:W-:-:S08]  /*3f20*/  NOP ;  /* 0x0000000000007918 */ /* 0x000fd00000000000 */
[----:B------:R-:W0:-:S00]  /*3f30*/  USETMAXREG.DEALLOC.CTAPOOL 0x28 ;  /* 0x00000028000079c8 */ /* 0x000e0000080e0500 */
[----:B0-----:R-:W-:-:S13]  /*3f40*/  ISETP.NE.AND P0, PT, R0, RZ, PT ;  /* 0x000000ff0000720c */ /* 0x001fda0003f05270 */
[----:B------:R-:W-:Y:S05]  /*3f50*/  @P0 EXIT ;  /* 0x000000000000094d */ /* 0x000fea0003800000 */
[----:B------:R-:W-:Y:S01]  /*3f60*/  LOP3.LUT P0, RZ, R8, 0xff, RZ, 0xc0, !PT ;  /* 0x000000ff08ff7812 */ /* 0x000fe2000780c0ff */
[----:B------:R-:W-:Y:S02]  /*3f70*/  IMAD.MOV.U32 R0, RZ, RZ, 0x1 ;  /* 0x00000001ff007424 */ /* 0x000fe400078e00ff */
[----:B------:R-:W-:-:S10]  /*3f80*/  IMAD.MOV.U32 R11, RZ, RZ, RZ ;  /* 0x000000ffff0b7224 */ /* 0x000fd400078e00ff */
[----:B------:R-:W-:Y:S05]  /*3f90*/  @!P0 BRA `(.L_x_47) ;  /* 0x0000000c00248947 */ /* 0x000fea0003800000 */
[----:B------:R-:W0:Y:S01]  /*3fa0*/  LDC R0, c[0x0][0x28c] ;  /* 0x0000a300ff007b82 */ /* 0x000e220000000800 */
[----:B------:R-:W-:Y:S01]  /*3fb0*/  LOP3.LUT P0, RZ, R2, 0x1f, RZ, 0xc0, !PT ;  /* 0x0000001f02ff7812 */ /* 0x000fe2000780c0ff */
[----:B------:R-:W-:Y:S01]  /*3fc0*/  ULDC UR5, c[0x0][0x658] ;  /* 0x0001960000057ab9 */ /* 0x000fe20000000800 */
[----:B------:R-:W-:Y:S01]  /*3fd0*/  UMOV UR6, 0xffffffff ;  /* 0xffffffff00067882 */ /* 0x000fe20000000000 */
[----:B------:R-:W-:Y:S01]  /*3fe0*/  BSSY B0, `(.L_x_47) ;  /* 0x00000c4000007945 */ /* 0x000fe20003800000 */
[----:B------:R-:W-:Y:S01]  /*3ff0*/  USHF.L.U32 UR6, UR6, UR5, URZ ;  /* 0x0000000506067299 */ /* 0x000fe2000800063f */
[C---:B------:R-:W-:Y:S01]  /*4000*/  ISETP.NE.AND P2, PT, R3.reuse, RZ, PT ;  /* 0x000000ff0300720c */ /* 0x040fe20003f45270 */
[----:B------:R-:W-:Y:S01]  /*4010*/  IMAD.MOV.U32 R12, RZ, RZ, 0x1 ;  /* 0x00000001ff0c7424 */ /* 0x000fe200078e00ff */
[----:B------:R-:W-:Y:S01]  /*4020*/  ISETP.NE.OR P0, PT, R3, RZ, !P0 ;  /* 0x000000ff0300720c */ /* 0x000fe20004705670 */
[----:B------:R-:W-:Y:S01]  /*4030*/  IMAD.MOV.U32 R11, RZ, RZ, RZ ;  /* 0x000000ffff0b7224 */ /* 0x000fe200078e00ff */
[----:B------:R-:W-:Y:S01]  /*4040*/  LOP3.LUT R10, R18, 0x2, RZ, 0xfc, !PT ;  /* 0x00000002120a7812 */ /* 0x000fe200078efcff */
[----:B------:R-:W-:Y:S01]  /*4050*/  ULDC UR4, c[0x0][0x600] ;  /* 0x0001800000047ab9 */ /* 0x000fe20000000800 */
[----:B------:R-:W-:Y:S01]  /*4060*/  UMOV UR7, 0x1 ;  /* 0x0000000100077882 */ /* 0x000fe20000000000 */
[----:B------:R-:W-:-:S02]  /*4070*/  UIADD3 UR15, UR4, -0x1, URZ ;  /* 0xffffffff040f7890 */ /* 0x000fc4000fffe03f */
[----:B------:R-:W-:Y:S02]  /*4080*/  USHF.L.U32 UR17, UR7, UR5, URZ ;  /* 0x0000000507117299 */ /* 0x000fe4000800063f */
[----:B------:R-:W-:Y:S01]  /*4090*/  ULOP3.LUT UR16, URZ, UR6, URZ, 0x33, !UPT ;  /* 0x000000063f107292 */ /* 0x000fe2000f8e333f */
[----:B------:R-:W-:Y:S01]  /*40a0*/  ULDC.64 UR20, c[0x0][0x198] ;  /* 0x0000660000147ab9 */ /* 0x000fe20000000a00 */
[----:B0-----:R-:W-:-:S05]  /*40b0*/  VIADD R0, R0, 0x1f ;  /* 0x0000001f00007836 */ /* 0x001fca0000000000 */
[----:B------:R-:W-:-:S04]  /*40c0*/  SHF.R.S32.HI R5, RZ, 0x1f, R0 ;  /* 0x0000001fff057819 */ /* 0x000fc80000011400 */
[----:B------:R-:W-:Y:S01]  /*40d0*/  LEA.HI R5, R5, R0, RZ, 0x5 ;  /* 0x0000000005057211 */ /* 0x000fe200078f28ff */
[----:B------:R-:W-:-:S03]  /*40e0*/  IMAD.MOV.U32 R0, RZ, RZ, 0x1 ;  /* 0x00000001ff007424 */ /* 0x000fc600078e00ff */
[----:B------:R-:W-:-:S05]  /*40f0*/  SHF.R.S32.HI R8, RZ, 0x5, R5 ;  /* 0x00000005ff087819 */ /* 0x000fca0000011405 */
[----:B------:R-:W-:-:S07]  /*4100*/  VIADD R9, R8, 0x1 ;  /* 0x0000000108097836 */ /* 0x000fce0000000000 */
.L_x_59:
[----:B------:R-:W-:-:S03]  /*4110*/  UMOV UR4, 0xffffffff ;  /* 0xffffffff00047882 */ /* 0x000fc60000000000 */
[----:B------:R-:W-:Y:S05]  /*4120*/  BRA.DIV UR4, `(.L_x_48) ;  /* 0x0000001204ec7947 */ /* 0x000fea000b800000 */
[----:B------:R-:W-:-:S13]  /*4130*/  ELECT P6, URZ, PT ;  /* 0x00000000003f782f */ /* 0x000fda00038c0000 */
.L_x_79:
[----:B------:R-:W0:Y:S01]  /*4140*/  LDC R2, c[0x0][0x28c] ;  /* 0x0000a300ff027b82 */ /* 0x000e220000000800 */
[----:B------:R-:W-:Y:S01]  /*4150*/  BSSY B1, `(.L_x_49) ;  /* 0x0000037000017945 */ /* 0x000fe20003800000 */
[----:B0-----:R-:W-:-:S13]  /*4160*/  ISETP.LT.OR P6, PT, R2, 0x1, !P6 ;  /* 0x000000010200780c */ /* 0x001fda00077c1670 */
[----:B------:R-:W-:Y:S05]  /*4170*/  @P6 BRA `(.L_x_50) ;  /* 0x0000000000d06947 */ /* 0x000fea0003800000 */
[----:B------:R-:W-:Y:S02]  /*4180*/  IMAD.SHL.U32 R20, R20, 0x8, RZ ;  /* 0x0000000814147824 */ /* 0x000fe400078e00ff */
[----:B------:R-:W-:Y:S02]  /*4190*/  IMAD.SHL.U32 R13, R13, 0x200, RZ ;  /* 0x000002000d0d7824 */ /* 0x000fe400078e00ff */
[----:B------:R-:W-:Y:S02]  /*41a0*/  IMAD.MOV.U32 R21, RZ, RZ, RZ ;  /* 0x000000ffff157224 */ /* 0x000fe400078e00ff */
[----:B------:R-:W-:Y:S02]  /*41b0*/  IMAD.MOV.U32 R2, RZ, RZ, R9 ;  /* 0x000000ffff027224 */ /* 0x000fe400078e0009 */
[----:B------:R-:W-:Y:S02]  /*41c0*/  IMAD.MOV.U32 R3, RZ, RZ, R0 ;  /* 0x000000ffff037224 */ /* 0x000fe400078e0000 */
[----:B------:R-:W-:-:S07]  /*41d0*/  IMAD.MOV.U32 R4, RZ, RZ, R11 ;  /* 0x000000ffff047224 */ /* 0x000fce00078e000b */
.L_x_54:
[----:B------:R-:W0:Y:S01]  /*41e0*/  S2R R6, SR_CgaCtaId ;  /* 0x0000000000067919 */ /* 0x000e220000008800 */
[----:B------:R-:W-:-:S04]  /*41f0*/  MOV R5, 0x400 ;  /* 0x0000040000057802 */ /* 0x000fc80000000f00 */
[----:B0-----:R-:W-:Y:S02]  /*4200*/  LEA R15, R6, R5, 0x18 ;  /* 0x00000005060f7211 */ /* 0x001fe400078ec0ff */
[----:B------:R-:W-:Y:S01]  /*4210*/  SHF.L.U32 R5, R3, 0x1f, RZ ;  /* 0x0000001f03057819 */ /* 0x000fe200000006ff */
[----:B------:R-:W0:Y:S02]  /*4220*/  @!P2 LDC R6, c[0x0][0x500] ;  /* 0x00014000ff06ab82 */ /* 0x000e240000000800 */
[----:B------:R-:W-:-:S04]  /*4230*/  IMAD R14, R4, 0x8, R15 ;  /* 0x00000008040e7824 */ /* 0x000fc800078e020f */
[----:B------:R-:W1:Y:S02]  /*4240*/  SYNCS.PHASECHK.TRANS64.TRYWAIT P1, [R14+URZ+0x68], R5 ;  /* 0x000068050e0075a7 */ /* 0x000e64000802017f */
[----:B-1----:R-:W-:Y:S05]  /*4250*/  @!P1 BRA `(.L_x_51) ;  /* 0x0000001000c09947 */ /* 0x002fea0003800000 */
.L_x_80:
[----:B-1----:R-:W-:Y:S01]  /*4260*/  PRMT R5, R10, 0x9910, RZ ;  /* 0x000099100a057816 */ /* 0x002fe200000000ff */
[----:B0-----:R0:W-:Y:S03]  /*4270*/  @!P2 SYNCS.ARRIVE.TRANS64 RZ, [R14+URZ], R6 ;  /* 0x000000060effa9a7 */ /* 0x0011e6000800003f */
[----:B------:R-:W-:-:S13]  /*4280*/  ISETP.NE.AND P1, PT, R5, 0x2, PT ;  /* 0x000000020500780c */ /* 0x000fda0003f25270 */
[----:B0-----:R-:W-:Y:S05]  /*4290*/  @P1 BRA `(.L_x_52) ;  /* 0x0000000000041947 */ /* 0x001fea0003800000 */
[----:B------:R-:W-:Y:S01]  /*42a0*/  BPT.TRAP 0x1 ;  /* 0x000000040000795c */ /* 0x000fe20000300000 */
.L_x_52:
[----:B------:R-:W-:Y:S05]  /*42b0*/  @P0 BRA `(.L_x_53) ;  /* 0x0000000000040947 */ /* 0x000fea0003800000 */
[----:B------:R-:W-:Y:S01]  /*42c0*/  BPT.TRAP 0x1 ;  /* 0x000000040000795c */ /* 0x000fe20000300000 */
.L_x_53:
[--C-:B------:R-:W-:Y:S01]  /*42d0*/  IMAD R5, R4, 0x4000, R15.reuse ;  /* 0x0000400004057824 */ /* 0x100fe200078e020f */
[----:B------:R-:W-:Y:S01]  /*42e0*/  R2UR UR9, R14 ;  /* 0x000000000e0972ca */ /* 0x000fe200000e0000 */
[----:B------:R-:W-:Y:S01]  /*42f0*/  IMAD R15, R4, 0x100, R15 ;  /* 0x00000100040f7824 */ /* 0x000fe200078e020f */
[----:B------:R-:W-:Y:S01]  /*4300*/  UIADD3 UR4, UP0, UR20, 0xf0, URZ ;  /* 0x000000f014047890 */ /* 0x000fe2000ff1e03f */
[----:B------:R-:W-:Y:S01]  /*4310*/  VIADD R2, R2, 0xffffffff ;  /* 0xffffffff02027836 */ /* 0x000fe20000000000 */
[----:B------:R-:W-:Y:S01]  /*4320*/  R2UR UR5, R5 ;  /* 0x00000000050572ca */ /* 0x000fe200000e0000 */
[----:B------:R-:W-:Y:S01]  /*4330*/  UIADD3 UR22, UP1, UR20, 0x1f0, URZ ;  /* 0x000001f014167890 */ /* 0x000fe2000ff3e03f */
[----:B------:R-:W-:Y:S01]  /*4340*/  R2UR UR8, R15 ;  /* 0x000000000f0872ca */ /* 0x000fe200000e0000 */
[----:B------:R-:W-:Y:S01]  /*4350*/  VIADD R4, R4, 0x1 ;  /* 0x0000000104047836 */ /* 0x000fe20000000000 */
[----:B------:R-:W-:Y:S01]  /*4360*/  R2UR UR11, R13 ;  /* 0x000000000d0b72ca */ /* 0x000fe200000e0000 */
[----:B------:R-:W-:Y:S01]  /*4370*/  UIADD3.X UR23, URZ, UR21, URZ, UP1, !UPT ;  /* 0x000000153f177290 */ /* 0x000fe20008ffe43f */
[----:B------:R-:W-:Y:S01]  /*4380*/  R2UR UR10, R21 ;  /* 0x00000000150a72ca */ /* 0x000fe200000e0000 */
[----:B------:R-:W-:Y:S01]  /*4390*/  UMOV UR6, 0x0 ;  /* 0x0000000000067882 */ /* 0x000fe20000000000 */
[----:B------:R-:W-:Y:S01]  /*43a0*/  R2UR UR12, R7 ;  /* 0x00000000070c72ca */ /* 0x000fe200000e0000 */
[----:B------:R-:W-:Y:S01]  /*43b0*/  UMOV UR7, 0x10000000 ;  /* 0x1000000000077882 */ /* 0x000fe20000000000 */
[----:B------:R-:W-:Y:S01]  /*43c0*/  R2UR UR18, R20 ;  /* 0x00000000141272ca */ /* 0x000fe200000e0000 */
[----:B------:R-:W-:Y:S01]  /*43d0*/  VIADD R21, R21, 0x20 ;  /* 0x0000002015157836 */ /* 0x000fe20000000000 */
[----:B------:R-:W-:Y:S01]  /*43e0*/  ISETP.GT.AND P3, PT, R2, 0x1, PT ;  /* 0x000000010200780c */ /* 0x000fe20003f64270 */
[----:B------:R-:W-:Y:S01]  /*43f0*/  UIADD3 UR13, UR5, 0x180, URZ ;  /* 0x00000180050d7890 */ /* 0x000fe2000fffe03f */
[----:B------:R-:W-:Y:S01]  /*4400*/  ISETP.NE.AND P1, PT, R4, 0xd, PT ;  /* 0x0000000d0400780c */ /* 0x000fe20003f25270 */
[----:B------:R-:W-:-:S02]  /*4410*/  UIADD3.X UR5, URZ, UR21, URZ, UP0, !UPT ;  /* 0x000000153f057290 */ /* 0x000fc400087fe43f */
[----:B------:R-:W-:Y:S01]  /*4420*/  UIADD3 UR14, UR8, 0x34180, URZ ;  /* 0x00034180080e7890 */ /* 0x000fe2000fffe03f */
[----:B------:R-:W-:Y:S02]  /*4430*/  SEL R6, RZ, 0x1, P1 ;  /* 0x00000001ff067807 */ /* 0x000fe40000800000 */
[----:B------:R-:W-:Y:S01]  /*4440*/  UMOV UR8, UR13 ;  /* 0x0000000d00087c82 */ /* 0x000fe20008000000 */
[----:B------:R-:W-:Y:S02]  /*4450*/  SEL R4, R4, RZ, P1 ;  /* 0x000000ff04047207 */ /* 0x000fe40000800000 */
[----:B------:R-:W-:Y:S01]  /*4460*/  LOP3.LUT R3, R3, R6, RZ, 0x3c, !PT ;  /* 0x0000000603037212 */ /* 0x000fe200078e3cff */
[----:B------:R0:W-:Y:S02]  /*4470*/  UTMALDG.3D [UR8], [UR4], desc[UR6] ;  /* 0x00000608040075b4 */ /* 0x0001e40008011000 */
[----:B0-----:R-:W-:Y:S01]  /*4480*/  UMOV UR8, UR14 ;  /* 0x0000000e00087c82 */ /* 0x001fe20008000000 */
[----:B------:R-:W-:-:S02]  /*4490*/  UMOV UR11, UR18 ;  /* 0x00000012000b7c82 */ /* 0x000fc40008000000 */
[----:B------:R0:W-:Y:S02]  /*44a0*/  UTMALDG.3D [UR8], [UR22], desc[UR6] ;  /* 0x00000608160075b4 */ /* 0x0001e40008011000 */
[----:B0-----:R-:W-:Y:S05]  /*44b0*/  @P3 BRA `(.L_x_54) ;  /* 0xfffffffc00483947 */ /* 0x001fea000383ffff */
.L_x_50:
[----:B------:R-:W-:Y:S05]  /*44c0*/  BSYNC B1 ;  /* 0x0000000000017941 */ /* 0x000fea0003800000 */
.L_x_49:
[----:B------:R-:W-:Y:S01]  /*44d0*/  LOP3.LUT P3, RZ, R12, 0xff, RZ, 0xc0, !PT ;  /* 0x000000ff0cff7812 */ /* 0x000fe2000786c0ff */
[----:B------:R-:W-:Y:S01]  /*44e0*/  IMAD.IADD R4, R8, 0x1, R11 ;  /* 0x0000000108047824 */ /* 0x000fe200078e020b */
[----:B------:R-:W-:Y:S01]  /*44f0*/  IADD3 R16, P4, R16, UR36, RZ ;  /* 0x0000002410107c10 */ /* 0x000fe2000ff9e0ff */
[----:B------:R-:W-:Y:S01]  /*4500*/  ULDC.64 UR4, c[0x0][0x650] ;  /* 0x0001940000047ab9 */ /* 0x000fe20000000a00 */
[----:B------:R-:W-:Y:S01]  /*4510*/  BSSY B1, `(.L_x_55) ;  /* 0x000006e000017945 */ /* 0x000fe20003800000 */
[----:B------:R-:W-:Y:S01]  /*4520*/  IMAD.MOV.U32 R13, RZ, RZ, -0x1 ;  /* 0xffffffffff0d7424 */ /* 0x000fe200078e00ff */
[----:B------:R-:W-:Y:S01]  /*4530*/  ISETP.GT.U32.AND P1, PT, R4, 0xc, PT ;  /* 0x0000000c0400780c */ /* 0x000fe20003f24070 */
[----:B------:R-:W-:Y:S01]  /*4540*/  IMAD.MOV.U32 R20, RZ, RZ, -0x1 ;  /* 0xffffffffff147424 */ /* 0x000fe200078e00ff */
[----:B------:R-:W-:Y:S01]  /*4550*/  IADD3.X R17, R17, UR42, RZ, P4, !PT ;  /* 0x0000002a11117c10 */ /* 0x000fe2000a7fe4ff */
[----:B------:R-:W-:Y:S01]  /*4560*/  IMAD.MOV.U32 R7, RZ, RZ, -0x1 ;  /* 0xffffffffff077424 */ /* 0x000fe200078e00ff */
[----:B------:R-:W-:-:S02]  /*4570*/  ISETP.LT.U32.AND P1, PT, R8, 0xd, P1 ;  /* 0x0000000d0800780c */ /* 0x000fc40000f21070 */
[----:B------:R-:W-:Y:S01]  /*4580*/  PRMT R12, RZ, 0x7610, R12 ;  /* 0x00007610ff0c7816 */ /* 0x000fe2000000000c */
[----:B------:R-:W0:Y:S01]  /*4590*/  @P3 S2R R3, SR_CgaCtaId ;  /* 0x0000000000033919 */ /* 0x000e220000008800 */
[----:B------:R-:W-:-:S04]  /*45a0*/  @P3 MOV R2, 0x400 ;  /* 0x0000040000023802 */ /* 0x000fc80000000f00 */
[----:B0-----:R-:W-:Y:S01]  /*45b0*/  @P3 LEA R5, R3, R2, 0x18 ;  /* 0x0000000203053211 */ /* 0x001fe200078ec0ff */
[----:B------:R-:W-:-:S03]  /*45c0*/  IMAD.WIDE.U32 R2, R4, 0x4ec4ec4f, RZ ;  /* 0x4ec4ec4f04027825 */ /* 0x000fc600078e00ff */
[----:B------:R0:W-:Y:S01]  /*45d0*/  @P3 SYNCS.ARRIVE.TRANS64.A1T0 RZ, [R5+URZ+0xe8], RZ ;  /* 0x0000e8ff05ff39a7 */ /* 0x0001e2000810003f */
[----:B------:R-:W-:Y:S02]  /*45e0*/  ISETP.GE.U32.AND P3, PT, R8, 0xd, PT ;  /* 0x0000000d0800780c */ /* 0x000fe40003f66070 */
[----:B------:R-:W-:Y:S02]  /*45f0*/  PRMT R2, RZ, 0x7610, R2 ;  /* 0x00007610ff027816 */ /* 0x000fe40000000002 */
[----:B0-----:R-:W-:Y:S02]  /*4600*/  SHF.R.U32.HI R5, RZ, 0x2, R3 ;  /* 0x00000002ff057819 */ /* 0x001fe40000011603 */
[----:B------:R-:W-:Y:S02]  /*4610*/  SEL R3, RZ, 0x1, !P1 ;  /* 0x00000001ff037807 */ /* 0x000fe40004800000 */
[----:B------:R-:W-:Y:S01]  /*4620*/  ISETP.GE.U32.AND P1, PT, R16, UR4, PT ;  /* 0x0000000410007c0c */ /* 0x000fe2000bf26070 */
[----:B------:R-:W-:Y:S01]  /*4630*/  IMAD R11, R5, -0xd, R4 ;  /* 0xfffffff3050b7824 */ /* 0x000fe200078e0204 */
[----:B------:R-:W-:-:S02]  /*4640*/  LOP3.LUT R0, R0, R3, RZ, 0x3c, !PT ;  /* 0x0000000300007212 */ /* 0x000fc400078e3cff */
[----:B------:R-:W-:Y:S02]  /*4650*/  ISETP.GE.U32.AND.EX P1, PT, R17, UR5, PT, P1 ;  /* 0x0000000511007c0c */ /* 0x000fe4000bf26110 */
[----:B------:R-:W-:-:S11]  /*4660*/  @P3 LOP3.LUT R0, R0, 0x1, R5, 0x78, !PT ;  /* 0x0000000100003812 */ /* 0x000fd600078e7805 */
[----:B------:R-:W-:Y:S05]  /*4670*/  @P1 BRA `(.L_x_56) ;  /* 0x00000004005c1947 */ /* 0x000fea0003800000 */
[----:B------:R-:W-:Y:S01]  /*4680*/  ULDC.64 UR4, c[0x0][0x628] ;  /* 0x00018a0000047ab9 */ /* 0x000fe20000000a00 */
[----:B------:R-:W0:Y:S01]  /*4690*/  S2R R14, SR_CTAID.X ;  /* 0x00000000000e7919 */ /* 0x000e220000002500 */
[----:B------:R-:W-:Y:S01]  /*46a0*/  ISETP.NE.U32.AND P1, PT, RZ, UR4, PT ;  /* 0x00000004ff007c0c */ /* 0x000fe2000bf25070 */
[----:B------:R-:W-:Y:S01]  /*46b0*/  ULDC UR7, c[0x0][0x630] ;  /* 0x00018c0000077ab9 */ /* 0x000fe20000000800 */
[----:B------:R-:W-:Y:S01]  /*46c0*/  IMAD.MOV.U32 R2, RZ, RZ, R16 ;  /* 0x000000ffff027224 */ /* 0x000fe200078e0010 */
[----:B------:R-:W1:Y:S01]  /*46d0*/  S2R R13, SR_CTAID.Y ;  /* 0x00000000000d7919 */ /* 0x000e620000002600 */
[----:B------:R-:W-:Y:S01]  /*46e0*/  ISETP.NE.AND.EX P1, PT, RZ, UR5, PT, P1 ;  /* 0x00000005ff007c0c */ /* 0x000fe2000bf25310 */
[----:B------:R-:W-:-:S12]  /*46f0*/  IMAD.MOV.U32 R3, RZ, RZ, R17 ;  /* 0x000000ffff037224 */ /* 0x000fd800078e0011 */
[----:B------:R-:W-:Y:S05]  /*4700*/  @!P1 BRA `(.L_x_57) ;  /* 0x0000000000289947 */ /* 0x000fea0003800000 */
[----:B------:R-:W-:Y:S02]  /*4710*/  ULDC UR6, c[0x0][0x634] ;  /* 0x00018d0000067ab9 */ /* 0x000fe40000000800 */
[----:B------:R-:W-:-:S05]  /*4720*/  IADD3 R7, P1, R16, UR6, RZ ;  /* 0x0000000610077c10 */ /* 0x000fca000ff3e0ff */
[----:B------:R-:W-:-:S04]  /*4730*/  IMAD.X R15, RZ, RZ, R17, P1 ;  /* 0x000000ffff0f7224 */ /* 0x000fc800008e0611 */
[----:B------:R-:W-:-:S04]  /*4740*/  IMAD.WIDE.U32 R4, R15, UR4, RZ ;  /* 0x000000040f047c25 */ /* 0x000fc8000f8e00ff */
[----:B------:R-:W-:-:S04]  /*4750*/  IMAD.WIDE.U32 R4, P1, R7, UR5, R4 ;  /* 0x0000000507047c25 */ /* 0x000fc8000f820004 */
[----:B------:R-:W-:-:S04]  /*4760*/  IMAD.WIDE.U32 R6, R7, UR4, RZ ;  /* 0x0000000407067c25 */ /* 0x000fc8000f8e00ff */
[----:B------:R-:W-:Y:S01]  /*4770*/  IMAD.X R3, RZ, RZ, RZ, P1 ;  /* 0x000000ffff037224 */ /* 0x000fe200008e06ff */
[----:B------:R-:W-:Y:S01]  /*4780*/  IADD3 RZ, P1, R7, R4, RZ ;  /* 0x0000000407ff7210 */ /* 0x000fe20007f3e0ff */
[----:B------:R-:W-:-:S04]  /*4790*/  IMAD.MOV.U32 R2, RZ, RZ, R5 ;  /* 0x000000ffff027224 */ /* 0x000fc800078e0005 */
[----:B------:R-:W-:-:S08]  /*47a0*/  IMAD.WIDE.U32.X R2, R15, UR5, R2, P1 ;  /* 0x000000050f027c25 */ /* 0x000fd000088e0402 */
.L_x_57:
[--C-:B------:R-:W-:Y:S01]  /*47b0*/  SHF.R.U64 R6, R2, UR7, R3.reuse ;  /* 0x0000000702067c19 */ /* 0x100fe20008001203 */
[----:B------:R-:W-:Y:S01]  /*47c0*/  ULDC.64 UR4, c[0x0][0x620] ;  /* 0x0001880000047ab9 */ /* 0x000fe20000000a00 */
[----:B------:R-:W-:Y:S01]  /*47d0*/  SHF.R.U32.HI R2, RZ, UR7, R3 ;  /* 0x00000007ff027c19 */ /* 0x000fe20008011603 */
[----:B------:R-:W-:Y:S01]  /*47e0*/  IMAD.MOV.U32 R3, RZ, RZ, R17 ;  /* 0x000000ffff037224 */ /* 0x000fe200078e0011 */
[----:B------:R-:W-:Y:S01]  /*47f0*/  IADD3 R5, P1, RZ, -R6, RZ ;  /* 0x80000006ff057210 */ /* 0x000fe20007f3e0ff */
[----:B------:R-:W2:Y:S01]  /*4800*/  LDC R25, c[0x0][0x144] ;  /* 0x00005100ff197b82 */ /* 0x000ea20000000800 */
[----:B0-----:R-:W-:Y:S01]  /*4810*/  I2FP.F32.U32 R7, R14 ;  /* 0x0000000e00077245 */ /* 0x001fe20000201000 */
[----:B------:R-:W-:Y:S01]  /*4820*/  ULDC.64 UR8, c[0x0][0x640] ;  /* 0x0001900000087ab9 */ /* 0x000fe20000000a00 */
[----:B------:R-:W-:Y:S01]  /*4830*/  ULDC UR6, c[0x0][0x608] ;  /* 0x0001820000067ab9 */ /* 0x000fe20000000800 */
[----:B------:R-:W-:Y:S01]  /*4840*/  IMAD.X R2, RZ, RZ, ~R2, P1 ;  /* 0x000000ffff027224 */ /* 0x000fe200008e0e02 */
[----:B------:R-:W-:-:S03]  /*4850*/  ISETP.NE.U32.AND P1, PT, RZ, UR8, PT ;  /* 0x00000008ff007c0c */ /* 0x000fc6000bf25070 */
[----:B------:R-:W-:Y:S01]  /*4860*/  IMAD R4, R2, UR4, RZ ;  /* 0x0000000402047c24 */ /* 0x000fe2000f8e02ff */
[----:B------:R-:W0:Y:S01]  /*4870*/  LDC R20, c[0x0][0x148] ;  /* 0x00005200ff147b82 */ /* 0x000e220000000800 */
[----:B------:R-:W-:Y:S01]  /*4880*/  IMAD.MOV.U32 R2, RZ, RZ, R16 ;  /* 0x000000ffff027224 */ /* 0x000fe200078e0010 */
[----:B------:R-:W-:-:S03]  /*4890*/  ISETP.NE.AND.EX P1, PT, RZ, UR9, PT, P1 ;  /* 0x00000009ff007c0c */ /* 0x000fc6000bf25310 */
[----:B------:R-:W-:Y:S01]  /*48a0*/  IMAD.WIDE.U32 R2, R5, UR4, R2 ;  /* 0x0000000405027c25 */ /* 0x000fe2000f8e0002 */
[----:B------:R-:W-:-:S03]  /*48b0*/  ULDC UR4, c[0x0][0x150] ;  /* 0x0000540000047ab9 */ /* 0x000fc60000000800 */
[----:B------:R-:W-:Y:S02]  /*48c0*/  IMAD R5, R5, UR5, R4 ;  /* 0x0000000505057c24 */ /* 0x000fe4000f8e0204 */
[----:B------:R-:W-:Y:S01]  /*48d0*/  FMUL R4, R7, UR4 ;  /* 0x0000000407047c20 */ /* 0x000fe20008400000 */
[----:B------:R-:W-:Y:S01]  /*48e0*/  ULDC UR4, c[0x0][0x618] ;  /* 0x0001860000047ab9 */ /* 0x000fe20000000800 */
[----:B------:R-:W-:Y:S01]  /*48f0*/  ULDC UR5, c[0x0][0x154] ;  /* 0x0000550000057ab9 */ /* 0x000fe20000000800 */
[----:B------:R-:W-:-:S03]  /*4900*/  IMAD.IADD R3, R3, 0x1, R5 ;  /* 0x0000000103037824 */ /* 0x000fc600078e0205 */
[----:B------:R-:W3:Y:S02]  /*4910*/  F2I.U32.TRUNC.NTZ R4, R4 ;  /* 0x0000000400047305 */ /* 0x000ee4000020f000 */
[----:B------:R-:W-:Y:S02]  /*4920*/  SHF.R.U64 R7, R2, UR4, R3 ;  /* 0x0000000402077c19 */ /* 0x000fe40008001203 */
[----:B-1----:R-:W-:-:S05]  /*4930*/  I2FP.F32.U32 R2, R13 ;  /* 0x0000000d00027245 */ /* 0x002fca0000201000 */
[----:B------:R-:W-:Y:S01]  /*4940*/  FMUL R22, R2, UR5 ;  /* 0x0000000502167c20 */ /* 0x000fe20008400000 */
[----:B------:R-:W-:Y:S01]  /*4950*/  SHF.R.U32.HI R2, RZ, UR4, R3 ;  /* 0x00000004ff027c19 */ /* 0x000fe20008011603 */
[----:B------:R-:W-:-:S03]  /*4960*/  ULDC UR4, c[0x0][0x658] ;  /* 0x0001960000047ab9 */ /* 0x000fc60000000800 */
[--C-:B------:R-:W-:Y:S01]  /*4970*/  SHF.R.U64 R21, R7, UR6, R2.reuse ;  /* 0x0000000607157c19 */ /* 0x100fe20008001202 */
[----:B------:R-:W1:Y:S01]  /*4980*/  F2I.U32.TRUNC.NTZ R22, R22 ;  /* 0x0000001600167305 */ /* 0x000e62000020f000 */
[----:B------:R-:W-:Y:S01]  /*4990*/  SHF.R.U32.HI R2, RZ, UR6, R2 ;  /* 0x00000006ff027c19 */ /* 0x000fe20008011602 */
[----:B---3--:R-:W-:-:S03]  /*49a0*/  IMAD.MOV R4, RZ, RZ, -R4 ;  /* 0x000000ffff047224 */ /* 0x008fc600078e0a04 */
[----:B------:R-:W-:Y:S01]  /*49b0*/  SHF.R.U64 R15, R21, UR4, R2 ;  /* 0x00000004150f7c19 */ /* 0x000fe20008001202 */
[----:B--2---:R-:W-:Y:S01]  /*49c0*/  IMAD R14, R25, R4, R14 ;  /* 0x00000004190e7224 */ /* 0x004fe200078e020e */
[----:B------:R-:W-:-:S03]  /*49d0*/  SHF.R.U32.HI R23, RZ, UR4, R2 ;  /* 0x00000004ff177c19 */ /* 0x000fc60008011602 */
[----:B------:R-:W-:Y:S02]  /*49e0*/  IMAD.MOV.U32 R2, RZ, RZ, R15 ;  /* 0x000000ffff027224 */ /* 0x000fe400078e000f */
[----:B------:R-:W-:Y:S01]  /*49f0*/  IMAD.MOV.U32 R3, RZ, RZ, R23 ;  /* 0x000000ffff037224 */ /* 0x000fe200078e0017 */
[----:B------:R-:W-:Y:S06]  /*4a00*/  @!P1 BRA `(.L_x_58) ;  /* 0x0000000000289947 */ /* 0x000fec0003800000 */
[----:B------:R-:W-:Y:S02]  /*4a10*/  ULDC UR4, c[0x0][0x64c] ;  /* 0x0001930000047ab9 */ /* 0x000fe40000000800 */
[----:B------:R-:W-:-:S05]  /*4a20*/  IADD3 R3, P1, R15, UR4, RZ ;  /* 0x000000040f037c10 */ /* 0x000fca000ff3e0ff */
[----:B------:R-:W-:-:S04]  /*4a30*/  IMAD.X R23, RZ, RZ, R23, P1 ;  /* 0x000000ffff177224 */ /* 0x000fc800008e0617 */
[----:B------:R-:W-:-:S04]  /*4a40*/  IMAD.WIDE.U32 R4, R23, UR8, RZ ;  /* 0x0000000817047c25 */ /* 0x000fc8000f8e00ff */
[----:B------:R-:W-:-:S04]  /*4a50*/  IMAD.WIDE.U32 R4, P1, R3, UR9, R4 ;  /* 0x0000000903047c25 */ /* 0x000fc8000f820004 */
[----:B------:R-:W-:-:S04]  /*4a60*/  IMAD.WIDE.U32 R2, R3, UR8, RZ ;  /* 0x0000000803027c25 */ /* 0x000fc8000f8e00ff */
[----:B------:R-:W-:Y:S01]  /*4a70*/  IMAD.MOV.U32 R2, RZ, RZ, R5 ;  /* 0x000000ffff027224 */ /* 0x000fe200078e0005 */
[----:B------:R-:W-:Y:S01]  /*4a80*/  IADD3 RZ, P3, R3, R4, RZ ;  /* 0x0000000403ff7210 */ /* 0x000fe20007f7e0ff */
[----:B------:R-:W-:-:S04]  /*4a90*/  IMAD.X R3, RZ, RZ, RZ, P1 ;  /* 0x000000ffff037224 */ /* 0x000fc800008e06ff */
[----:B------:R-:W-:-:S08]  /*4aa0*/  IMAD.WIDE.U32.X R2, R23, UR9, R2, P3 ;  /* 0x0000000917027c25 */ /* 0x000fd000098e0402 */
.L_x_58:
[----:B------:R-:W-:Y:S01]  /*4ab0*/  ISETP.NE.AND P1, PT, R19, 0x1, PT ;  /* 0x000000011300780c */ /* 0x000fe20003f25270 */
[----:B------:R-:W-:Y:S01]  /*4ac0*/  ULDC UR4, c[0x0][0x648] ;  /* 0x0001920000047ab9 */ /* 0x000fe20000000800 */
[----:B------:R-:W-:Y:S01]  /*4ad0*/  LOP3.LUT R21, R21, UR16, RZ, 0xc0, !PT ;  /* 0x0000001015157c12 */ /* 0x000fe2000f8ec0ff */
[----:B-1----:R-:W-:Y:S01]  /*4ae0*/  IMAD.MOV R22, RZ, RZ, -R22 ;  /* 0x000000ffff167224 */ /* 0x002fe200078e0a16 */
[----:B------:R-:W-:Y:S01]  /*4af0*/  SHF.R.U64 R2, R2, UR4, R3 ;  /* 0x0000000402027c19 */ /* 0x000fe20008001203 */
[----:B------:R-:W-:Y:S01]  /*4b00*/  ULDC UR4, c[0x0][0x638] ;  /* 0x00018e0000047ab9 */ /* 0x000fe20000000800 */
[----:B------:R-:W-:Y:S01]  /*4b10*/  ULDC UR5, c[0x0][0x610] ;  /* 0x0001840000057ab9 */ /* 0x000fe20000000800 */
[----:B------:R-:W-:Y:S02]  /*4b20*/  IMAD.MOV.U32 R3, RZ, RZ, 0x1 ;  /* 0x00000001ff037424 */ /* 0x000fe400078e00ff */
[----:B------:R-:W-:Y:S02]  /*4b30*/  IMAD.MOV R4, RZ, RZ, -R2 ;  /* 0x000000ffff047224 */ /* 0x000fe400078e0a02 */
[----:B------:R-:W-:Y:S01]  /*4b40*/  IMAD R21, R2, UR17, R21 ;  /* 0x0000001102157c24 */ /* 0x000fe2000f8e0215 */
[----:B------:R-:W-:Y:S01]  /*4b50*/  LOP3.LUT R2, R7, UR15, RZ, 0xc0, !PT ;  /* 0x0000000f07027c12 */ /* 0x000fe2000f8ec0ff */
[----:B0-----:R-:W-:-:S02]  /*4b60*/  @P1 IMAD R14, R20, R22, R13 ;  /* 0x00000016140e1224 */ /* 0x001fc400078e020d */
[----:B------:R-:W-:Y:S01]  /*4b70*/  IMAD R15, R4, UR4, R15 ;  /* 0x00000004040f7c24 */ /* 0x000fe2000f8e020f */
[----:B------:R-:W-:Y:S01]  /*4b80*/  ULDC UR4, c[0x0][0x600] ;  /* 0x0001800000047ab9 */ /* 0x000fe20000000800 */
[----:B------:R-:W-:Y:S02]  /*4b90*/  IMAD R14, R21, UR5, R14 ;  /* 0x00000005150e7c24 */ /* 0x000fe4000f8e020e */
[--C-:B------:R-:W-:Y:S01]  /*4ba0*/  IMAD R15, R15, UR4, R2.reuse ;  /* 0x000000040f0f7c24 */ /* 0x100fe2000f8e0202 */
[----:B------:R-:W-:Y:S01]  /*4bb0*/  PRMT R2, R3, 0x7610, R2 ;  /* 0x0000761003027816 */ /* 0x000fe20000000002 */
[----:B------:R-:W-:-:S03]  /*4bc0*/  IMAD.MOV.U32 R7, RZ, RZ, R6 ;  /* 0x000000ffff077224 */ /* 0x000fc600078e0006 */
[----:B------:R-:W-:Y:S02]  /*4bd0*/  SEL R20, R15, R14, !P1 ;  /* 0x0000000e0f147207 */ /* 0x000fe40004800000 */
[----:B------:R-:W-:-:S07]  /*4be0*/  SEL R13, R14, R15, !P1 ;  /* 0x0000000f0e0d7207 */ /* 0x000fce0004800000 */
.L_x_56:
[----:B------:R-:W-:Y:S05]  /*4bf0*/  BSYNC B1 ;  /* 0x0000000000017941 */ /* 0x000fea0003800000 */
.L_x_55:
[----:B------:R-:W-:-:S13]  /*4c00*/  LOP3.LUT P1, RZ, R2, 0xff, RZ, 0xc0, !PT ;  /* 0x000000ff02ff7812 */ /* 0x000fda000782c0ff */
[----:B------:R-:W-:Y:S05]  /*4c10*/  @P1 BRA `(.L_x_59) ;  /* 0xfffffff4003c1947 */ /* 0x000fea000383ffff */
[----:B------:R-:W-:Y:S05]  /*4c20*/  BSYNC B0 ;  /* 0x0000000000007941 */ /* 0x000fea0003800000 */
.L_x_47:
[----:B------:R-:W-:-:S03]  /*4c30*/  UMOV UR4, 0xffffffff ;  /* 0xffffffff00047882 */ /* 0x000fc60000000000 */
[----:B------:R-:W-:Y:S05]  /*4c40*/  BRA.DIV UR4, `(.L_x_60) ;  /* 0x0000000a04587947 */ /* 0x000fea000b800000 */
[----:B------:R-:W-:-:S13]  /*4c50*/  ELECT P6, URZ, PT ;  /* 0x00000000003f782f */ /* 0x000fda00038c0000 */
.L_x_83:
[----:B------:R-:W-:Y:S04]  /*4c60*/  BSSY B0, `(.L_x_61) ;  /* 0x000007c000007945 */ /* 0x000fe80003800000 */
[----:B------:R-:W-:Y:S05]  /*4c70*/  @!P6 BRA `(.L_x_62) ;  /* 0x0000000400e8e947 */ /* 0x000fea0003800000 */
[----:B------:R-:W-:-:S04]  /*4c80*/  LOP3.LUT R18, R18, 0x2, RZ, 0xfc, !PT ;  /* 0x0000000212127812 */ /* 0x000fc800078efcff */
[----:B------:R-:W-:-:S13]  /*4c90*/  ISETP.NE.AND P0, PT, R18, 0x3, PT ;  /* 0x000000031200780c */ /* 0x000fda0003f05270 */
[----:B------:R-:W-:Y:S05]  /*4ca0*/  @!P0 BRA `(.L_x_63) ;  /* 0x0000000000048947 */ /* 0x000fea0003800000 */
[----:B------:R-:W-:Y:S01]  /*4cb0*/  BPT.TRAP 0x1 ;  /* 0x000000040000795c */ /* 0x000fe20000300000 */
.L_x_63:
[----:B------:R-:W0:Y:S01]  /*4cc0*/  S2R R3, SR_CgaCtaId ;  /* 0x0000000000037919 */ /* 0x000e220000008800 */
[----:B------:R-:W-:Y:S02]  /*4cd0*/  MOV R2, 0x400 ;  /* 0x0000040000027802 */ /* 0x000fe40000000f00 */
[----:B------:R-:W-:Y:S02]  /*4ce0*/  SHF.L.U32 R4, R0, 0x1f, RZ ;  /* 0x0000001f00047819 */ /* 0x000fe400000006ff */
[----:B0-----:R-:W-:-:S05]  /*4cf0*/  LEA R2, R3, R2, 0x18 ;  /* 0x0000000203027211 */ /* 0x001fca00078ec0ff */
[----:B------:R-:W-:-:S04]  /*4d00*/  VIADD R2, R2, 0x68 ;  /* 0x0000006802027836 */ /* 0x000fc80000000000 */
[C---:B------:R-:W-:Y:S02]  /*4d10*/  IMAD R7, R11.reuse, 0x8, R2 ;  /* 0x000000080b077824 */ /* 0x040fe400078e0202 */
[----:B------:R-:W-:Y:S02]  /*4d20*/  VIADD R11, R11, 0x1 ;  /* 0x000000010b0b7836 */ /* 0x000fe40000000000 */
[----:B------:R-:W0:Y:S03]  /*4d30*/  SYNCS.PHASECHK.TRANS64.TRYWAIT P0, [R7+URZ], R4 ;  /* 0x00000004070075a7 */ /* 0x000e26000800017f */
[----:B------:R-:W-:-:S04]  /*4d40*/  ISETP.NE.AND P1, PT, R11, 0xd, PT ;  /* 0x0000000d0b00780c */ /* 0x000fc80003f25270 */
[----:B------:R-:W-:Y:S02]  /*4d50*/  SEL R3, RZ, 0x1, P1 ;  /* 0x00000001ff037807 */ /* 0x000fe40000800000 */
[----:B------:R-:W-:Y:S02]  /*4d60*/  SEL R11, R11, RZ, P1 ;  /* 0x000000ff0b0b7207 */ /* 0x000fe40000800000 */
[----:B------:R-:W-:-:S03]  /*4d70*/  LOP3.LUT R6, R0, R3, RZ, 0x3c, !PT ;  /* 0x0000000300067212 */ /* 0x000fc600078e3cff */
[----:B------:R-:W-:Y:S01]  /*4d80*/  IMAD R8, R11, 0x8, R2 ;  /* 0x000000080b087824 */ /* 0x000fe200078e0202 */
[----:B------:R-:W-:Y:S01]  /*4d90*/  SHF.L.U32 R5, R6, 0x1f, RZ ;  /* 0x0000001f06057819 */ /* 0x000fe200000006ff */
[----:B0-----:R-:W-:Y:S06]  /*4da0*/  @!P0 BRA `(.L_x_64) ;  /* 0x0000000800208947 */ /* 0x001fec0003800000 */
.L_x_84:
[----:B------:R-:W1:Y:S01]  /*4db0*/  SYNCS.PHASECHK.TRANS64.TRYWAIT P0, [R8+URZ], R5 ;  /* 0x00000005080075a7 */ /* 0x000e62000800017f */
[----:B------:R-:W-:-:S05]  /*4dc0*/  VIADD R0, R11, 0x1 ;  /* 0x000000010b007836 */ /* 0x000fca0000000000 */
[----:B------:R-:W-:-:S04]  /*4dd0*/  ISETP.NE.AND P1, PT, R0, 0xd, PT ;  /* 0x0000000d0000780c */ /* 0x000fc80003f25270 */
[----:B------:R-:W-:Y:S02]  /*4de0*/  SEL R3, RZ, 0x1, P1 ;  /* 0x00000001ff037807 */ /* 0x000fe40000800000 */
[----:B0-----:R-:W-:Y:S02]  /*4df0*/  SEL R7, R0, RZ, P1 ;  /* 0x000000ff00077207 */ /* 0x001fe40000800000 */
[----:B------:R-:W-:-:S03]  /*4e00*/  LOP3.LUT R6, R6, R3, RZ, 0x3c, !PT ;  /* 0x0000000306067212 */ /* 0x000fc600078e3cff */
[----:B------:R-:W-:Y:S01]  /*4e10*/  IMAD R9, R7, 0x8, R2 ;  /* 0x0000000807097824 */ /* 0x000fe200078e0202 */
[----:B------:R-:W-:Y:S01]  /*4e20*/  SHF.L.U32 R4, R6, 0x1f, RZ ;  /* 0x0000001f06047819 */ /* 0x000fe200000006ff */
[----:B-1----:R-:W-:Y:S06]  /*4e30*/  @!P0 BRA `(.L_x_65) ;  /* 0x0000000800108947 */ /* 0x002fec0003800000 */
.L_x_85:
[----:B------:R-:W1:Y:S01]  /*4e40*/  SYNCS.PHASECHK.TRANS64.TRYWAIT P0, [R9+URZ], R4 ;  /* 0x00000004090075a7 */ /* 0x000e62000800017f */
[----:B------:R-:W-:-:S05]  /*4e50*/  VIADD R0, R7, 0x1 ;  /* 0x0000000107007836 */ /* 0x000fca0000000000 */
[----:B------:R-:W-:-:S04]  /*4e60*/  ISETP.NE.AND P1, PT, R0, 0xd, PT ;  /* 0x0000000d0000780c */ /* 0x000fc80003f25270 */
[----:B------:R-:W-:Y:S02]  /*4e70*/  SEL R3, RZ, 0x1, P1 ;  /* 0x00000001ff037807 */ /* 0x000fe40000800000 */
[----:B------:R-:W-:Y:S02]  /*4e80*/  SEL R7, R0, RZ, P1 ;  /* 0x000000ff00077207 */ /* 0x000fe40000800000 */
[----:B------:R-:W-:-:S03]  /*4e90*/  LOP3.LUT R6, R6, R3, RZ, 0x3c, !PT ;  /* 0x0000000306067212 */ /* 0x000fc600078e3cff */
[----:B0-----:R-:W-:Y:S01]  /*4ea0*/  IMAD R8, R7, 0x8, R2 ;  /* 0x0000000807087824 */ /* 0x001fe200078e0202 */
[----:B------:R-:W-:Y:S01]  /*4eb0*/  SHF.L.U32 R5, R6, 0x1f, RZ ;  /* 0x0000001f06057819 */ /* 0x000fe200000006ff */
[----:B-1----:R-:W-:Y:S06]  /*4ec0*/  @!P0 BRA `(.L_x_66) ;  /* 0x0000000800008947 */ /* 0x002fec0003800000 */
.L_x_86:
        /* <DEDUP_REMOVED lines=9> */
.L_x_87:
        /* <DEDUP_REMOVED lines=9> */
.L_x_88:
        /* <DEDUP_REMOVED lines=9> */
.L_x_89:
        /* <DEDUP_REMOVED lines=9> */
.L_x_90:
        /* <DEDUP_REMOVED lines=9> */
.L_x_91:
        /* <DEDUP_REMOVED lines=9> */
.L_x_92:
        /* <DEDUP_REMOVED lines=9> */
.L_x_93:
[----:B------:R-:W1:Y:S01]  /*52c0*/  SYNCS.PHASECHK.TRANS64.TRYWAIT P0, [R9+URZ], R4 ;  /* 0x00000004090075a7 */ /* 0x000e62000800017f */
[----:B------:R-:W-:-:S05]  /*52d0*/  VIADD R0, R7, 0x1 ;  /* 0x0000000107007836 */ /* 0x000fca0000000000 */
[----:B------:R-:W-:-:S04]  /*52e0*/  ISETP.NE.AND P1, PT, R0, 0xd, PT ;  /* 0x0000000d0000780c */ /* 0x000fc80003f25270 */
[----:B------:R-:W-:Y:S02]  /*52f0*/  SEL R3, RZ, 0x1, P1 ;  /* 0x00000001ff037807 */ /* 0x000fe40000800000 */
[----:B------:R-:W-:Y:S02]  /*5300*/  SEL R7, R0, RZ, P1 ;  /* 0x000000ff00077207 */ /* 0x000fe40000800000 */
[----:B------:R-:W-:-:S03]  /*5310*/  LOP3.LUT R11, R6, R3, RZ, 0x3c, !PT ;  /* 0x00000003060b7212 */ /* 0x000fc600078e3cff */
[----:B------:R-:W-:Y:S01]  /*5320*/  IMAD R6, R7, 0x8, R2 ;  /* 0x0000000807067824 */ /* 0x000fe200078e0202 */
[----:B0-----:R-:W-:Y:S01]  /*5330*/  SHF.L.U32 R5, R11, 0x1f, RZ ;  /* 0x0000001f0b057819 */ /* 0x001fe200000006ff */
[----:B-1----:R-:W-:Y:S06]  /*5340*/  @!P0 BRA `(.L_x_74) ;  /* 0x0000000400808947 */ /* 0x002fec0003800000 */
.L_x_94:
[----:B------:R-:W1:Y:S01]  /*5350*/  SYNCS.PHASECHK.TRANS64.TRYWAIT P0, [R6+URZ], R5 ;  /* 0x00000005060075a7 */ /* 0x000e62000800017f */
[----:B------:R-:W-:-:S05]  /*5360*/  VIADD R0, R7, 0x1 ;  /* 0x0000000107007836 */ /* 0x000fca0000000000 */
[----:B------:R-:W-:-:S04]  /*5370*/  ISETP.NE.AND P1, PT, R0, 0xd, PT ;  /* 0x0000000d0000780c */ /* 0x000fc80003f25270 */
[----:B0-----:R-:W-:Y:S02]  /*5380*/  SEL R4, RZ, 0x1, P1 ;  /* 0x00000001ff047807 */ /* 0x001fe40000800000 */
[----:B------:R-:W-:Y:S02]  /*5390*/  SEL R3, R0, RZ, P1 ;  /* 0x000000ff00037207 */ /* 0x000fe40000800000 */
[----:B------:R-:W-:Y:S01]  /*53a0*/  LOP3.LUT R0, R11, R4, RZ, 0x3c, !PT ;  /* 0x000000040b007212 */ /* 0x000fe200078e3cff */
[----:B-1----:R-:W-:Y:S06]  /*53b0*/  @!P0 BRA `(.L_x_75) ;  /* 0x0000000400788947 */ /* 0x002fec0003800000 */
.L_x_95:
[----:B------:R-:W-:Y:S01]  /*53c0*/  IMAD R3, R3, 0x8, R2 ;  /* 0x0000000803037824 */ /* 0x000fe200078e0202 */
[----:B------:R-:W-:-:S07]  /*53d0*/  SHF.L.U32 R0, R0, 0x1f, RZ ;  /* 0x0000001f00007819 */ /* 0x000fce00000006ff */
.L_x_76:
[----:B-1----:R1:W2:Y:S02]  /*53e0*/  SYNCS.PHASECHK.TRANS64.TRYWAIT P0, [R3+URZ], R0 ;  /* 0x00000000030075a7 */ /* 0x0022a4000800017f */
[----:B--2---:R-:W-:Y:S05]  /*53f0*/  @!P0 NANOSLEEP.SYNCS 0x989680 ;  /* 0x009896800000895d */ /* 0x004fea0003900000 */
[----:B------:R-:W2:Y:S02]  /*5400*/  @!P0 SYNCS.PHASECHK.TRANS64 P0, [R3+URZ], R0 ;  /* 0x00000000030085a7 */ /* 0x000ea4000800007f */
[----:B--2---:R-:W-:Y:S05]  /*5410*/  @!P0 BRA `(.L_x_76) ;  /* 0xfffffffc00f08947 */ /* 0x004fea000383ffff */
.L_x_62:
[----:B------:R-:W-:Y:S05]  /*5420*/  BSYNC B0 ;  /* 0x0000000000007941 */ /* 0x000fea0003800000 */
.L_x_61:
[----:B------:R-:W-:Y:S05]  /*5430*/  EXIT ;  /* 0x000000000000794d */ /* 0x000fea0003800000 */
.L_x_18:
[----:B-1----:R1:W2:Y:S02]  /*5440*/  SYNCS.PHASECHK.TRANS64.TRYWAIT P1, [R0+URZ], R3 ;  /* 0x00000003000075a7 */ /* 0x0022a4000802017f */
[----:B--2---:R-:W-:Y:S05]  /*5450*/  @!P1 NANOSLEEP.SYNCS 0x989680 ;  /* 0x009896800000995d */ /* 0x004fea0003900000 */
[----:B------:R-:W2:Y:S02]  /*5460*/  @!P1 SYNCS.PHASECHK.TRANS64 P1, [R0+URZ], R3 ;  /* 0x00000003000095a7 */ /* 0x000ea4000802007f */
[----:B--2---:R-:W-:Y:S05]  /*5470*/  @!P1 BRA `(.L_x_18) ;  /* 0xfffffffc00f09947 */ /* 0x004fea000383ffff */
[----:B------:R-:W-:Y:S05]  /*5480*/  BRA `(.L_x_17) ;  /* 0xffffffc000347947 */ /* 0x000fea000383ffff */
.L_x_23:
[----:B-1----:R1:W2:Y:S02]  /*5490*/  SYNCS.PHASECHK.TRANS64.TRYWAIT P1, [R3+URZ], R4 ;  /* 0x00000004030075a7 */ /* 0x0022a4000802017f */
[----:B--2---:R-:W-:Y:S05]  /*54a0*/  @!P1 NANOSLEEP.SYNCS 0x989680 ;  /* 0x009896800000995d */ /* 0x004fea0003900000 */
[----:B------:R-:W2:Y:S02]  /*54b0*/  @!P1 SYNCS.PHASECHK.TRANS64 P1, [R3+URZ], R4 ;  /* 0x00000004030095a7 */ /* 0x000ea4000802007f */
[----:B--2---:R-:W-:Y:S05]  /*54c0*/  @!P1 BRA `(.L_x_23) ;  /* 0xfffffffc00f09947 */ /* 0x004fea000383ffff */
[----:B------:R-:W-:Y:S05]  /*54d0*/  BRA `(.L_x_22) ;  /* 0xffffffc400147947 */ /* 0x000fea000383ffff */
.L_x_48:
[----:B------:R-:W-:Y:S01]  /*54e0*/  BSSY B1, `(.L_x_77) ;  /* 0x0000006000017945 */ /* 0x000fe20003800000 */
[----:B------:R-:W-:-:S07]  /*54f0*/  IMAD.MOV.U32 R15, RZ, RZ, -0x1 ;  /* 0xffffffffff0f7424 */ /* 0x000fce00078e00ff */
[----:B------:R-:W-:Y:S05]  /*5500*/  WARPSYNC.COLLECTIVE R15, `(.L_x_78) ;  /* 0x000000000f0c7348 */ /* 0x000fea0003c00000 */
[----:B------:R-:W-:Y:S02]  /*5510*/  ELECT P6, UR62, PT ;  /* 0x00000000003e782f */ /* 0x000fe400038c0000 */
[----:B------:R-:W-:Y:S01]  /*5520*/  MOV R14, UR62 ;  /* 0x0000003e000e7c02 */ /* 0x000fe20008000f00 */
[----:B------:R-:W-:Y:S10]  /*5530*/  ENDCOLLECTIVE ;  /* 0x000000000000791b */ /* 0x000ff40003800000 */
.L_x_78:
[----:B------:R-:W-:Y:S05]  /*5540*/  BSYNC B1 ;  /* 0x0000000000017941 */ /* 0x000fea0003800000 */
.L_x_77:
[----:B------:R-:W-:Y:S05]  /*5550*/  BRA `(.L_x_79) ;  /* 0xffffffe800f87947 */ /* 0x000fea000383ffff */
.L_x_51:
[----:B-1----:R1:W2:Y:S02]  /*5560*/  SYNCS.PHASECHK.TRANS64.TRYWAIT P1, [R14+URZ+0x68], R5 ;  /* 0x000068050e0075a7 */ /* 0x0022a4000802017f */
[----:B--2---:R-:W-:Y:S05]  /*5570*/  @!P1 NANOSLEEP.SYNCS 0x989680 ;  /* 0x009896800000995d */ /* 0x004fea0003900000 */
[----:B------:R-:W2:Y:S02]  /*5580*/  @!P1 SYNCS.PHASECHK.TRANS64 P1, [R14+URZ+0x68], R5 ;  /* 0x000068050e0095a7 */ /* 0x000ea4000802007f */
[----:B--2---:R-:W-:Y:S05]  /*5590*/  @!P1 BRA `(.L_x_51) ;  /* 0xfffffffc00f09947 */ /* 0x004fea000383ffff */
[----:B------:R-:W-:Y:S05]  /*55a0*/  BRA `(.L_x_80) ;  /* 0xffffffec002c7947 */ /* 0x000fea000383ffff */
.L_x_60:
[----:B------:R-:W-:Y:S01]  /*55b0*/  BSSY B0, `(.L_x_81) ;  /* 0x0000006000007945 */ /* 0x000fe20003800000 */
[----:B------:R-:W-:-:S07]  /*55c0*/  IMAD.MOV.U32 R15, RZ, RZ, -0x1 ;  /* 0xffffffffff0f7424 */ /* 0x000fce00078e00ff */
[----:B------:R-:W-:Y:S05]  /*55d0*/  WARPSYNC.COLLECTIVE R15, `(.L_x_82) ;  /* 0x000000000f0c7348 */ /* 0x000fea0003c00000 */
[----:B------:R-:W-:Y:S02]  /*55e0*/  ELECT P6, UR62, PT ;  /* 0x00000000003e782f */ /* 0x000fe400038c0000 */
[----:B------:R-:W-:Y:S01]  /*55f0*/  MOV R14, UR62 ;  /* 0x0000003e000e7c02 */ /* 0x000fe20008000f00 */
[----:B------:R-:W-:Y:S10]  /*5600*/  ENDCOLLECTIVE ;  /* 0x000000000000791b */ /* 0x000ff40003800000 */
.L_x_82:
[----:B------:R-:W-:Y:S05]  /*5610*/  BSYNC B0 ;  /* 0x0000000000007941 */ /* 0x000fea0003800000 */
.L_x_81:
[----:B------:R-:W-:Y:S05]  /*5620*/  BRA `(.L_x_83) ;  /* 0xfffffff4008c7947 */ /* 0x000fea000383ffff */
.L_x_64:
[----:B0-----:R0:W1:Y:S02]  /*5630*/  SYNCS.PHASECHK.TRANS64.TRYWAIT P0, [R7+URZ], R4 ;  /* 0x00000004070075a7 */ /* 0x001064000800017f */
[----:B-1----:R-:W-:Y:S05]  /*5640*/  @!P0 NANOSLEEP.SYNCS 0x989680 ;  /* 0x009896800000895d */ /* 0x002fea0003900000 */
[----:B------:R-:W1:Y:S02]  /*5650*/  @!P0 SYNCS.PHASECHK.TRANS64 P0, [R7+URZ], R4 ;  /* 0x00000004070085a7 */ /* 0x000e64000800007f */
[----:B-1----:R-:W-:Y:S05]  /*5660*/  @!P0 BRA `(.L_x_64) ;  /* 0xfffffffc00f08947 */ /* 0x002fea000383ffff */
[----:B------:R-:W-:Y:S05]  /*5670*/  BRA `(.L_x_84) ;  /* 0xfffffff400cc7947 */ /* 0x000fea000383ffff */
.L_x_65:
[----:B0-----:R0:W1:Y:S02]  /*5680*/  SYNCS.PHASECHK.TRANS64.TRYWAIT P0, [R8+URZ], R5 ;  /* 0x00000005080075a7 */ /* 0x001064000800017f */
[----:B-1----:R-:W-:Y:S05]  /*5690*/  @!P0 NANOSLEEP.SYNCS 0x989680 ;  /* 0x009896800000895d */ /* 0x002fea0003900000 */
[----:B------:R-:W1:Y:S02]  /*56a0*/  @!P0 SYNCS.PHASECHK.TRANS64 P0, [R8+URZ], R5 ;  /* 0x00000005080085a7 */ /* 0x000e64000800007f */
[----:B-1----:R-:W-:Y:S05]  /*56b0*/  @!P0 BRA `(.L_x_65) ;  /* 0xfffffffc00f08947 */ /* 0x002fea000383ffff */
[----:B------:R-:W-:Y:S05]  /*56c0*/  BRA `(.L_x_85) ;  /* 0xfffffff400dc7947 */ /* 0x000fea000383ffff */
.L_x_66:
[----:B0-----:R0:W1:Y:S02]  /*56d0*/  SYNCS.PHASECHK.TRANS64.TRYWAIT P0, [R9+URZ], R4 ;  /* 0x00000004090075a7 */ /* 0x001064000800017f */
[----:B-1----:R-:W-:Y:S05]  /*56e0*/  @!P0 NANOSLEEP.SYNCS 0x989680 ;  /* 0x009896800000895d */ /* 0x002fea0003900000 */
[----:B------:R-:W1:Y:S02]  /*56f0*/  @!P0 SYNCS.PHASECHK.TRANS64 P0, [R9+URZ], R4 ;  /* 0x00000004090085a7 */ /* 0x000e64000800007f */
[----:B-1----:R-:W-:Y:S05]  /*5700*/  @!P0 BRA `(.L_x_66) ;  /* 0xfffffffc00f08947 */ /* 0x002fea000383ffff */
[----:B------:R-:W-:Y:S05]  /*5710*/  BRA `(.L_x_86) ;  /* 0xfffffff400ec7947 */ /* 0x000fea000383ffff */
.L_x_67:
[----:B0-----:R0:W1:Y:S02]  /*5720*/  SYNCS.PHASECHK.TRANS64.TRYWAIT P0, [R8+URZ], R5 ;  /* 0x00000005080075a7 */ /* 0x001064000800017f */
[----:B-1----:R-:W-:Y:S05]  /*5730*/  @!P0 NANOSLEEP.SYNCS 0x989680 ;  /* 0x009896800000895d */ /* 0x002fea0003900000 */
[----:B------:R-:W1:Y:S02]  /*5740*/  @!P0 SYNCS.PHASECHK.TRANS64 P0, [R8+URZ], R5 ;  /* 0x00000005080085a7 */ /* 0x000e64000800007f */
[----:B-1----:R-:W-:Y:S05]  /*5750*/  @!P0 BRA `(.L_x_67) ;  /* 0xfffffffc00f08947 */ /* 0x002fea000383ffff */
[----:B------:R-:W-:Y:S05]  /*5760*/  BRA `(.L_x_87) ;  /* 0xfffffff400fc7947 */ /* 0x000fea000383ffff */
.L_x_68:
[----:B0-----:R0:W1:Y:S02]  /*5770*/  SYNCS.PHASECHK.TRANS64.TRYWAIT P0, [R9+URZ], R4 ;  /* 0x00000004090075a7 */ /* 0x001064000800017f */
[----:B-1----:R-:W-:Y:S05]  /*5780*/  @!P0 NANOSLEEP.SYNCS 0x989680 ;  /* 0x009896800000895d */ /* 0x002fea0003900000 */
[----:B------:R-:W1:Y:S02]  /*5790*/  @!P0 SYNCS.PHASECHK.TRANS64 P0, [R9+URZ], R4 ;  /* 0x00000004090085a7 */ /* 0x000e64000800007f */
[----:B-1----:R-:W-:Y:S05]  /*57a0*/  @!P0 BRA `(.L_x_68) ;  /* 0xfffffffc00f08947 */ /* 0x002fea000383ffff */
[----:B------:R-:W-:Y:S05]  /*57b0*/  BRA `(.L_x_88) ;  /* 0xfffffff8000c7947 */ /* 0x000fea000383ffff */
.L_x_69:
[----:B0-----:R0:W1:Y:S02]  /*57c0*/  SYNCS.PHASECHK.TRANS64.TRYWAIT P0, [R8+URZ], R5 ;  /* 0x00000005080075a7 */ /* 0x001064000800017f */
[----:B-1----:R-:W-:Y:S05]  /*57d0*/  @!P0 NANOSLEEP.SYNCS 0x989680 ;  /* 0x009896800000895d */ /* 0x002fea0003900000 */
[----:B------:R-:W1:Y:S02]  /*57e0*/  @!P0 SYNCS.PHASECHK.TRANS64 P0, [R8+URZ], R5 ;  /* 0x00000005080085a7 */ /* 0x000e64000800007f */
[----:B-1----:R-:W-:Y:S05]  /*57f0*/  @!P0 BRA `(.L_x_69) ;  /* 0xfffffffc00f08947 */ /* 0x002fea000383ffff */
[----:B------:R-:W-:Y:S05]  /*5800*/  BRA `(.L_x_89) ;  /* 0xfffffff8001c7947 */ /* 0x000fea000383ffff */
.L_x_70:
[----:B0-----:R0:W1:Y:S02]  /*5810*/  SYNCS.PHASECHK.TRANS64.TRYWAIT P0, [R9+URZ], R4 ;  /* 0x00000004090075a7 */ /* 0x001064000800017f */
[----:B-1----:R-:W-:Y:S05]  /*5820*/  @!P0 NANOSLEEP.SYNCS 0x989680 ;  /* 0x009896800000895d */ /* 0x002fea0003900000 */
[----:B------:R-:W1:Y:S02]  /*5830*/  @!P0 SYNCS.PHASECHK.TRANS64 P0, [R9+URZ], R4 ;  /* 0x00000004090085a7 */ /* 0x000e64000800007f */
[----:B-1----:R-:W-:Y:S05]  /*5840*/  @!P0 BRA `(.L_x_70) ;  /* 0xfffffffc00f08947 */ /* 0x002fea000383ffff */
[----:B------:R-:W-:Y:S05]  /*5850*/  BRA `(.L_x_90) ;  /* 0xfffffff8002c7947 */ /* 0x000fea000383ffff */
.L_x_71:
[----:B0-----:R0:W1:Y:S02]  /*5860*/  SYNCS.PHASECHK.TRANS64.TRYWAIT P0, [R8+URZ], R5 ;  /* 0x00000005080075a7 */ /* 0x001064000800017f */
[----:B-1----:R-:W-:Y:S05]  /*5870*/  @!P0 NANOSLEEP.SYNCS 0x989680 ;  /* 0x009896800000895d */ /* 0x002fea0003900000 */
[----:B------:R-:W1:Y:S02]  /*5880*/  @!P0 SYNCS.PHASECHK.TRANS64 P0, [R8+URZ], R5 ;  /* 0x00000005080085a7 */ /* 0x000e64000800007f */
[----:B-1----:R-:W-:Y:S05]  /*5890*/  @!P0 BRA `(.L_x_71) ;  /* 0xfffffffc00f08947 */ /* 0x002fea000383ffff */
[----:B------:R-:W-:Y:S05]  /*58a0*/  BRA `(.L_x_91) ;  /* 0xfffffff8003c7947 */ /* 0x000fea000383ffff */
.L_x_72:
[----:B0-----:R0:W1:Y:S02]  /*58b0*/  SYNCS.PHASECHK.TRANS64.TRYWAIT P0, [R9+URZ], R4 ;  /* 0x00000004090075a7 */ /* 0x001064000800017f */
[----:B-1----:R-:W-:Y:S05]  /*58c0*/  @!P0 NANOSLEEP.SYNCS 0x989680 ;  /* 0x009896800000895d */ /* 0x002fea0003900000 */
[----:B------:R-:W1:Y:S02]  /*58d0*/  @!P0 SYNCS.PHASECHK.TRANS64 P0, [R9+URZ], R4 ;  /* 0x00000004090085a7 */ /* 0x000e64000800007f */
[----:B-1----:R-:W-:Y:S05]  /*58e0*/  @!P0 BRA `(.L_x_72) ;  /* 0xfffffffc00f08947 */ /* 0x002fea000383ffff */
[----:B------:R-:W-:Y:S05]  /*58f0*/  BRA `(.L_x_92) ;  /* 0xfffffff8004c7947 */ /* 0x000fea000383ffff */
.L_x_73:
[----:B0-----:R0:W1:Y:S02]  /*5900*/  SYNCS.PHASECHK.TRANS64.TRYWAIT P0, [R8+URZ], R5 ;  /* 0x00000005080075a7 */ /* 0x001064000800017f */
[----:B-1----:R-:W-:Y:S05]  /*5910*/  @!P0 NANOSLEEP.SYNCS 0x989680 ;  /* 0x009896800000895d */ /* 0x002fea0003900000 */
[----:B------:R-:W1:Y:S02]  /*5920*/  @!P0 SYNCS.PHASECHK.TRANS64 P0, [R8+URZ], R5 ;  /* 0x00000005080085a7 */ /* 0x000e64000800007f */
[----:B-1----:R-:W-:Y:S05]  /*5930*/  @!P0 BRA `(.L_x_73) ;  /* 0xfffffffc00f08947 */ /* 0x002fea000383ffff */
[----:B------:R-:W-:Y:S05]  /*5940*/  BRA `(.L_x_93) ;  /* 0xfffffff8005c7947 */ /* 0x000fea000383ffff */
.L_x_74:
[----:B0-----:R0:W1:Y:S02]  /*5950*/  SYNCS.PHASECHK.TRANS64.TRYWAIT P0, [R9+URZ], R4 ;  /* 0x00000004090075a7 */ /* 0x001064000800017f */
[----:B-1----:R-:W-:Y:S05]  /*5960*/  @!P0 NANOSLEEP.SYNCS 0x989680 ;  /* 0x009896800000895d */ /* 0x002fea0003900000 */
[----:B------:R-:W1:Y:S02]  /*5970*/  @!P0 SYNCS.PHASECHK.TRANS64 P0, [R9+URZ], R4 ;  /* 0x00000004090085a7 */ /* 0x000e64000800007f */
[----:B-1----:R-:W-:Y:S05]  /*5980*/  @!P0 BRA `(.L_x_74) ;  /* 0xfffffffc00f08947 */ /* 0x002fea000383ffff */
[----:B------:R-:W-:Y:S05]  /*5990*/  BRA `(.L_x_94) ;  /* 0xfffffff8006c7947 */ /* 0x000fea000383ffff */
.L_x_75:
[----:B0-----:R0:W1:Y:S02]  /*59a0*/  SYNCS.PHASECHK.TRANS64.TRYWAIT P0, [R6+URZ], R5 ;  /* 0x00000005060075a7 */ /* 0x001064000800017f */
[----:B-1----:R-:W-:Y:S05]  /*59b0*/  @!P0 NANOSLEEP.SYNCS 0x989680 ;  /* 0x009896800000895d */ /* 0x002fea0003900000 */
[----:B------:R-:W1:Y:S02]  /*59c0*/  @!P0 SYNCS.PHASECHK.TRANS64 P0, [R6+URZ], R5 ;  /* 0x00000005060085a7 */ /* 0x000e64000800007f */
[----:B-1----:R-:W-:Y:S05]  /*59d0*/  @!P0 BRA `(.L_x_75) ;  /* 0xfffffffc00f08947 */ /* 0x002fea000383ffff */
[----:B------:R-:W-:Y:S05]  /*59e0*/  BRA `(.L_x_95) ;  /* 0xfffffff800747947 */ /* 0x000fea000383ffff */
.L_x_96:
[----:B------:R-:W-:-:S00]  /*59f0*/  BRA `(.L_x_96) ;  /* 0xfffffffc00fc7947 */ /* 0x000fc0000383ffff */
[----:B------:R-:W-:-:S00]  /*5a00*/  NOP ;  /* 0x0000000000007918 */ /* 0x000fc00000000000 */
[----:B------:R-:W-:-:S00]  /*5a10*/  NOP ;  /* 0x0000000000007918 */ /* 0x000fc00000000000 */
[----:B------:R-:W-:-:S00]  /*5a20*/  NOP ;  /* 0x0000000000007918 */ /* 0x000fc00000000000 */
[----:B------:R-:W-:-:S00]  /*5a30*/  NOP ;  /* 0x0000000000007918 */ /* 0x000fc00000000000 */
[----:B------:R-:W-:-:S00]  /*5a40*/  NOP ;  /* 0x0000000000007918 */ /* 0x000fc00000000000 */
[----:B------:R-:W-:-:S00]  /*5a50*/  NOP ;  /* 0x0000000000007918 */ /* 0x000fc00000000000 */
[----:B------:R-:W-:-:S00]  /*5a60*/  NOP ;  /* 0x0000000000007918 */ /* 0x000fc00000000000 */
[----:B------:R-:W-:-:S00]  /*5a70*/  NOP ;  /* 0x0000000000007918 */ /* 0x000fc00000000000 */
.L_x_97:


//--------------------- .nv.global.init           --------------------------
	.section	.nv.global.init,"aw",@progbits
.nv.global.init:
	.type		$str$22,@object
	.size		$str$22,($str$23 - $str$22)
$str$22:
        /*0000*/ 	.byte	0x6b, 0x5f, 0x74, 0x69, 0x6c, 0x65, 0x5f, 0x63, 0x6f, 0x75, 0x6e, 0x74, 0x20, 0x3e, 0x3d, 0x20
        /*0010*/ 	.byte	0x31, 0x00
	.type		$str$23,@object
	.size		$str$23,(__unnamed_1 - $str$23)
$str$23:
        /*0012*/ 	.byte	0x2f, 0x74, 0x6d, 0x70, 0x2f, 0x63, 0x75, 0x74, 0x6c, 0x61, 0x73, 0x73, 0x5f, 0x73, 0x77, 0x65
        /*0022*/ 	.byte	0x65, 0x70, 0x5f, 0x73, 0x72, 0x63, 0x2f, 0x69, 0x6e, 0x63, 0x6c, 0x75, 0x64, 0x65, 0x2f, 0x63
        /*0032*/ 	.byte	0x75, 0x74, 0x6c, 0x61, 0x73, 0x73, 0x2f, 0x67, 0x65, 0x6d, 0x6d, 0x2f, 0x63, 0x6f, 0x6c, 0x6c
        /*0042*/ 	.byte	0x65, 0x63, 0x74, 0x69, 0x76, 0x65, 0x2f, 0x73, 0x6d, 0x39, 0x30, 0x5f, 0x6d, 0x6d, 0x61, 0x5f
        /*0052*/ 	.byte	0x74, 0x6d, 0x61, 0x5f, 0x67, 0x6d, 0x6d, 0x61, 0x5f, 0x73, 0x73, 0x5f, 0x77, 0x61, 0x72, 0x70
        /*0062*/ 	.byte	0x73, 0x70, 0x65, 0x63, 0x69, 0x61, 0x6c, 0x69, 0x7a, 0x65, 0x64, 0x2e, 0x68, 0x70, 0x70, 0x00
	.type		__unnamed_1,@object
	.size		__unnamed_1,(.L_0 - __unnamed_1)
__unnamed_1:
        /*0072*/ 	.byte	0x76, 0x6f, 0x69, 0x64, 0x20, 0x63, 0x75, 0x74, 0x6c, 0x61, 0x73, 0x73, 0x3a, 0x3a, 0x67, 0x65
        /* <DEDUP_REMOVED lines=171> */
        /*0b32*/ 	.byte	0x3a, 0x69, 0x64, 0x65, 0x6e, 0x74, 0x69, 0x74, 0x79, 0x5d, 0x00
.L_0:


//--------------------- .nv.shared._ZN7cutlass13device_kernelINS_4gemm6kernel13GemmUniversalIN4cute5tupleIJiiiiEEENS1_10collective13CollectiveMmaINS1_34MainloopSm90TmaGmmaWarpSpecializedILi13ENS5_IJNS4_1CILi1EEESB_SB_EEENS1_35KernelTmaWarpSpecializedCooperativeEEENS5_IJNSA_ILi512EEENSA_ILi8EEENSA_ILi32EEEEEEaNS5_IJlSB_lEEEaSJ_NS4_8TiledMMAINS4_8MMA_AtomIJNS4_4SM904GMMA25MMA_64x8x32_S32S8S8_SS_TNEEEENS4_6LayoutINS5_IJNSA_ILi2EEESB_SB_EEENS5_IJSB_NSA_ILi0EEEST_EEEEENS5_IJNS4_10UnderscoreESW_SW_EEEEENS4_13SM90_TMA_LOADENS4_14ComposedLayoutINS4_7SwizzleILi1ELi4ELi3EEENS4_18smem_ptr_flag_bitsILi8EEENSQ_INS5_IJSG_SH_EEENS5_IJSH_SB_EEEEEEEvNS4_8identityESZ_S18_vS19_EENS_8epilogue10collective6detail29Sm90TmaWarpSpecializedAdapterINS1C_15DefaultEpilogueIaSJ_SJ_NS1B_6thread17LinearCombinationIaLi1EiiLNS1G_9ScaleType4KindE0ELNS_15FloatRoundStyleE2EaEENS1_15EpilogueDefaultEEEEEvvEEEEvNT_6ParamsE --------------------------
	.section	.nv.shared._ZN7cutlass13device_kernelINS_4gemm6kernel13GemmUniversalIN4cute5tupleIJiiiiEEENS1_10collective13CollectiveMmaINS1_34MainloopSm90TmaGmmaWarpSpecializedILi13ENS5_IJNS4_1CILi1EEESB_SB_EEENS1_35KernelTmaWarpSpecializedCooperativeEEENS5_IJNSA_ILi512EEENSA_ILi8EEENSA_ILi32EEEEEEaNS5_IJlSB_lEEEaSJ_NS4_8TiledMMAINS4_8MMA_AtomIJNS4_4SM904GMMA25MMA_64x8x32_S32S8S8_SS_TNEEEENS4_6LayoutINS5_IJNSA_ILi2EEESB_SB_EEENS5_IJSB_NSA_ILi0EEEST_EEEEENS5_IJNS4_10UnderscoreESW_SW_EEEEENS4_13SM90_TMA_LOADENS4_14ComposedLayoutINS4_7SwizzleILi1ELi4ELi3EEENS4_18smem_ptr_flag_bitsILi8EEENSQ_INS5_IJSG_SH_EEENS5_IJSH_SB_EEEEEEEvNS4_8identityESZ_S18_vS19_EENS_8epilogue10collective6detail29Sm90TmaWarpSpecializedAdapterINS1C_15DefaultEpilogueIaSJ_SJ_NS1B_6thread17LinearCombinationIaLi1EiiLNS1G_9ScaleType4KindE0ELNS_15FloatRoundStyleE2EaEENS1_15EpilogueDefaultEEEEEvvEEEEvNT_6ParamsE,"aw",@nobits
	.sectionflags	@""
	.align	16
	.zero		1024


//--------------------- .nv.shared.reserved.0     --------------------------
	.section	.nv.shared.reserved.0,"aw",@nobits
	.weak		__nv_reservedSMEM_offset_0_alias
	.size		__nv_reservedSMEM_offset_0_alias, 0, 0
	.other		__nv_reservedSMEM_offset_0_alias,@"STO_CUDA_RESERVED_SHARED STV_DEFAULT"
__nv_reservedSMEM_offset_0_alias:
	.zero		0


//--------------------- .nv.global                --------------------------
	.section	.nv.global,"aw",@nobits
.nv.global:
	.type		_ZN39_INTERNAL_48c8d069_4_k_cu_39c143e0_90964cute1_E,@object
	.size		_ZN39_INTERNAL_48c8d069_4_k_cu_39c143e0_90964cute1_E,(_ZN39_INTERNAL_48c8d069_4_k_cu_39c143e0_90964cuda3std3__45__cpo6cbeginE - _ZN39_INTERNAL_48c8d069_4_k_cu_39c143e0_90964cute1_E)
_ZN39_INTERNAL_48c8d069_4_k_cu_39c143e0_90964cute1_E:
	.zero		1
	.type		_ZN39_INTERNAL_48c8d069_4_k_cu_39c143e0_90964cuda3std3__45__cpo6cbeginE,@object
	.size		_ZN39_INTERNAL_48c8d069_4_k_cu_39c143e0_90964cuda3std3__45__cpo6cbeginE,(_ZN39_INTERNAL_48c8d069_4_k_cu_39c143e0_90964cuda3std3__48in_placeE - _ZN39_INTERNAL_48c8d069_4_k_cu_39c143e0_90964cuda3std3__45__cpo6cbeginE)
_ZN39_INTERNAL_48c8d069_4_k_cu_39c143e0_90964cuda3std3__45__cpo6cbeginE:
	.zero		1
	.type		_ZN39_INTERNAL_48c8d069_4_k_cu_39c143e0_90964cuda3std3__48in_placeE,@object
	.size		_ZN39_INTERNAL_48c8d069_4_k_cu_39c143e0_90964cuda3std3__48in_placeE,(_ZN39_INTERNAL_48c8d069_4_k_cu_39c143e0_90964cuda3std6ranges3__45__cpo9iter_moveE - _ZN39_INTERNAL_48c8d069_4_k_cu_39c143e0_90964cuda3std3__48in_placeE)
_ZN39_INTERNAL_48c8d069_4_k_cu_39c143e0_90964cuda3std3__48in_placeE:
	.zero		1
	.type		_ZN39_INTERNAL_48c8d069_4_k_cu_39c143e0_90964cuda3std6ranges3__45__cpo9iter_moveE,@object
	.size		_ZN39_INTERNAL_48c8d069_4_k_cu_39c143e0_90964cuda3std6ranges3__45__cpo9iter_moveE,(_ZN39_INTERNAL_48c8d069_4_k_cu_39c143e0_90964cuda3std3__45__cpo5beginE - _ZN39_INTERNAL_48c8d069_4_k_cu_39c143e0_90964cuda3std6ranges3__45__cpo9iter_moveE)
_ZN39_INTERNAL_48c8d069_4_k_cu_39c143e0_90964cuda3std6ranges3__45__cpo9iter_moveE:
	.zero		1
	.type		_ZN39_INTERNAL_48c8d069_4_k_cu_39c143e0_90964cuda3std3__45__cpo5beginE,@object
	.size		_ZN39_INTERNAL_48c8d069_4_k_cu_39c143e0_90964cuda3std3__45__cpo5beginE,(_ZN39_INTERNAL_48c8d069_4_k_cu_39c143e0_90964cuda3std3__441_GLOBAL__N__48c8d069_4_k_cu_39c143e0_90966ignoreE - _ZN39_INTERNAL_48c8d069_4_k_cu_39c143e0_90964cuda3std3__45__cpo5beginE)
_ZN39_INTERNAL_48c8d069_4_k_cu_39c143e0_90964cuda3std3__45__cpo5beginE:
	.zero		1
	.type		_ZN39_INTERNAL_48c8d069_4_k_cu_39c143e0_90964cuda3std3__441_GLOBAL__N__48c8d069_4_k_cu_39c143e0_90966ignoreE,@object
	.size		_ZN39_INTERNAL_48c8d069_4_k_cu_39c143e0_90964cuda3std3__441_GLOBAL__N__48c8d069_4_k_cu_39c143e0_90966ignoreE,(_ZN39_INTERNAL_48c8d069_4_k_cu_39c143e0_90964cute7productE - _ZN39_INTERNAL_48c8d069_4_k_cu_39c143e0_90964cuda3std3__441_GLOBAL__N__48c8d069_4_k_cu_39c143e0_90966ignoreE)
_ZN39_INTERNAL_48c8d069_4_k_cu_39c143e0_90964cuda3std3__441_GLOBAL__N__48c8d069_4_k_cu_39c143e0_90966ignoreE:
	.zero		1
	.type		_ZN39_INTERNAL_48c8d069_4_k_cu_39c143e0_90964cute7productE,@object
	.size		_ZN39_INTERNAL_48c8d069_4_k_cu_39c143e0_90964cute7productE,(_ZN39_INTERNAL_48c8d069_4_k_cu_39c143e0_90964cuda3std3__45__cpo3endE - _ZN39_INTERNAL_48c8d069_4_k_cu_39c143e0_90964cute7productE)
_ZN39_INTERNAL_48c8d069_4_k_cu_39c143e0_90964cute7productE:
	.zero		1
	.type		_ZN39_INTERNAL_48c8d069_4_k_cu_39c143e0_90964cuda3std3__45__cpo3endE,@object
	.size		_ZN39_INTERNAL_48c8d069_4_k_cu_39c143e0_90964cuda3std3__45__cpo3endE,(_ZN39_INTERNAL_48c8d069_4_k_cu_39c143e0_90964cuda3std3__419piecewise_constructE - _ZN39_INTERNAL_48c8d069_4_k_cu_39c143e0_90964cuda3std3__45__cpo3endE)
_ZN39_INTERNAL_48c8d069_4_k_cu_39c143e0_90964cuda3std3__45__cpo3endE:
	.zero		1
	.type		_ZN39_INTERNAL_48c8d069_4_k_cu_39c143e0_90964cuda3std3__419piecewise_constructE,@object
	.size		_ZN39_INTERNAL_48c8d069_4_k_cu_39c143e0_90964cuda3std3__419piecewise_constructE,(_ZN39_INTERNAL_48c8d069_4_k_cu_39c143e0_90964cuda3std3__45__cpo4cendE - _ZN39_INTERNAL_48c8d069_4_k_cu_39c143e0_90964cuda3std3__419piecewise_constructE)
_ZN39_INTERNAL_48c8d069_4_k_cu_39c143e0_90964cuda3std3__419piecewise_constructE:
	.zero		1
	.type		_ZN39_INTERNAL_48c8d069_4_k_cu_39c143e0_90964cuda3std3__45__cpo4cendE,@object
	.size		_ZN39_INTERNAL_48c8d069_4_k_cu_39c143e0_90964cuda3std3__45__cpo4cendE,(_ZN39_INTERNAL_48c8d069_4_k_cu_39c143e0_90964cuda3std6ranges3__45__cpo4swapE - _ZN39_INTERNAL_48c8d069_4_k_cu_39c143e0_90964cuda3std3__45__cpo4cendE)
_ZN39_INTERNAL_48c8d069_4_k_cu_39c143e0_90964cuda3std3__45__cpo4cendE:
	.zero		1
	.type		_ZN39_INTERNAL_48c8d069_4_k_cu_39c143e0_90964cuda3std6ranges3__45__cpo4swapE,@object
	.size		_ZN39_INTERNAL_48c8d069_4_k_cu_39c143e0_90964cuda3std6ranges3__45__cpo4swapE,(.L_8 - _ZN39_INTERNAL_48c8d069_4_k_cu_39c143e0_90964cuda3std6ranges3__45__cpo4swapE)
_ZN39_INTERNAL_48c8d069_4_k_cu_39c143e0_90964cuda3std6ranges3__45__cpo4swapE:
	.zero		1
.L_8:


//--------------------- .nv.constant0._ZN7cutlass13device_kernelINS_4gemm6kernel13GemmUniversalIN4cute5tupleIJiiiiEEENS1_10collective13CollectiveMmaINS1_34MainloopSm90TmaGmmaWarpSpecializedILi13ENS5_IJNS4_1CILi1EEESB_SB_EEENS1_35KernelTmaWarpSpecializedCooperativeEEENS5_IJNSA_ILi512EEENSA_ILi8EEENSA_ILi32EEEEEEaNS5_IJlSB_lEEEaSJ_NS4_8TiledMMAINS4_8MMA_AtomIJNS4_4SM904GMMA25MMA_64x8x32_S32S8S8_SS_TNEEEENS4_6LayoutINS5_IJNSA_ILi2EEESB_SB_EEENS5_IJSB_NSA_ILi0EEEST_EEEEENS5_IJNS4_10UnderscoreESW_SW_EEEEENS4_13SM90_TMA_LOADENS4_14ComposedLayoutINS4_7SwizzleILi1ELi4ELi3EEENS4_18smem_ptr_flag_bitsILi8EEENSQ_INS5_IJSG_SH_EEENS5_IJSH_SB_EEEEEEEvNS4_8identityESZ_S18_vS19_EENS_8epilogue10collective6detail29Sm90TmaWarpSpecializedAdapterINS1C_15DefaultEpilogueIaSJ_SJ_NS1B_6thread17LinearCombinationIaLi1EiiLNS1G_9ScaleType4KindE0ELNS_15FloatRoundStyleE2EaEENS1_15EpilogueDefaultEEEEEvvEEEEvNT_6ParamsE --------------------------
	.section	.nv.constant0._ZN7cutlass13device_kernelINS_4gemm6kernel13GemmUniversalIN4cute5tupleIJiiiiEEENS1_10collective13CollectiveMmaINS1_34MainloopSm90TmaGmmaWarpSpecializedILi13ENS5_IJNS4_1CILi1EEESB_SB_EEENS1_35KernelTmaWarpSpecializedCooperativeEEENS5_IJNSA_ILi512EEENSA_ILi8EEENSA_ILi32EEEEEEaNS5_IJlSB_lEEEaSJ_NS4_8TiledMMAINS4_8MMA_AtomIJNS4_4SM904GMMA25MMA_64x8x32_S32S8S8_SS_TNEEEENS4_6LayoutINS5_IJNSA_ILi2EEESB_SB_EEENS5_IJSB_NSA_ILi0EEEST_EEEEENS5_IJNS4_10UnderscoreESW_SW_EEEEENS4_13SM90_TMA_LOADENS4_14ComposedLayoutINS4_7SwizzleILi1ELi4ELi3EEENS4_18smem_ptr_flag_bitsILi8EEENSQ_INS5_IJSG_SH_EEENS5_IJSH_SB_EEEEEEEvNS4_8identityESZ_S18_vS19_EENS_8epilogue10collective6detail29Sm90TmaWarpSpecializedAdapterINS1C_15DefaultEpilogueIaSJ_SJ_NS1B_6thread17LinearCombinationIaLi1EiiLNS1G_9ScaleType4KindE0ELNS_15FloatRoundStyleE2EaEENS1_15EpilogueDefaultEEEEEvvEEEEvNT_6ParamsE,"a",@progbits
	.sectionflags	@""
	.align	4
.nv.constant0._ZN7cutlass13device_kernelINS_4gemm6kernel13GemmUniversalIN4cute5tupleIJiiiiEEENS1_10collective13CollectiveMmaINS1_34MainloopSm90TmaGmmaWarpSpecializedILi13ENS5_IJNS4_1CILi1EEESB_SB_EEENS1_35KernelTmaWarpSpecializedCooperativeEEENS5_IJNSA_ILi512EEENSA_ILi8EEENSA_ILi32EEEEEEaNS5_IJlSB_lEEEaSJ_NS4_8TiledMMAINS4_8MMA_AtomIJNS4_4SM904GMMA25MMA_64x8x32_S32S8S8_SS_TNEEEENS4_6LayoutINS5_IJNSA_ILi2EEESB_SB_EEENS5_IJSB_NSA_ILi0EEEST_EEEEENS5_IJNS4_10UnderscoreESW_SW_EEEEENS4_13SM90_TMA_LOADENS4_14ComposedLayoutINS4_7SwizzleILi1ELi4ELi3EEENS4_18smem_ptr_flag_bitsILi8EEENSQ_INS5_IJSG_SH_EEENS5_IJSH_SB_EEEEEEEvNS4_8identityESZ_S18_vS19_EENS_8epilogue10collective6detail29Sm90TmaWarpSpecializedAdapterINS1C_15DefaultEpilogueIaSJ_SJ_NS1B_6thread17LinearCombinationIaLi1EiiLNS1G_9ScaleType4KindE0ELNS_15FloatRoundStyleE2EaEENS1_15EpilogueDefaultEEEEEvvEEEEvNT_6ParamsE:
	.zero		1664


//--------------------- SYMBOLS --------------------------

	.type		.nv.reservedSmem.offset0,@object
	.size		.nv.reservedSmem.offset0,0x4
	.type		__assertfail,@function
